	.target	sm_100a

	.elftype	@"ET_EXEC"


//--------------------- .note.nv.tkinfo           --------------------------
	.section	.note.nv.tkinfo,"",@"SHT_NOTE"
	.sectionflags	@"SHF_NOTE_NV_TKINFO"
	.tkinfo
        /*0018*/ 	.word	0x00000002
        /*0030*/ 	.string	""
        /*0030*/ 	.string	"ptxas"
        /*0030*/ 	.string	"Cuda compilation tools, release 13.0, V13.0.88"
        /*0030*/ 	.string	"Build cuda_13.0.r13.0/compiler.36424714_0"
        /*0030*/ 	.string	"-arch sm_100a -m 64 "



//--------------------- .note.nv.cuinfo           --------------------------
	.section	.note.nv.cuinfo,"",@"SHT_NOTE"
	.sectionflags	@"SHF_NOTE_NV_CUINFO"
        /*0018*/ 	.short	0x0002
        /*001a*/ 	.short	0x0064
        /*001c*/ 	.short	0x0082
	.zero		2


//--------------------- .nv.info                  --------------------------
	.section	.nv.info,"",@"SHT_CUDA_INFO"
	.align	4


	//----- nvinfo : EIATTR_REGCOUNT
	.align		4
        /*0000*/ 	.byte	0x04, 0x2f
        /*0002*/ 	.short	(.L_19 - .L_18)
	.align		4
.L_18:
        /*0004*/ 	.word	index@(_ZN7cutlass13device_kernelINS_4gemm6kernel13GemmUniversalIN4cute5tupleIJiiiiEEENS1_10collective13CollectiveMmaINS1_35MainloopSm100TmaUmmaWarpSpecializedILi17ELi2ELi4ENS5_IJNS4_1CILi2EEENSA_ILi1EEESC_EEEEENS5_IJNSA_ILi64EEENSA_ILi128EEENSA_ILi32EEEEEENS_6half_tENS5_IJlSC_lEEESJ_SK_NS4_8TiledMMAINS4_8MMA_AtomIJNS4_20SM100_MMA_F16BF16_SSISJ_SJ_fLi64ELi128ELNS4_4UMMA5MajorE0ELSP_0ELNSO_7ScaleInE0ELSQ_0EEEEEENS4_6LayoutINS5_IJSC_SC_SC_EEENS5_IJNSA_ILi0EEESV_SV_EEEEENS5_IJNS4_10UnderscoreESY_SY_EEEEENS4_13SM90_TMA_LOADENS4_14ComposedLayoutINS4_7SwizzleILi2ELi4ELi3EEENS4_18smem_ptr_flag_bitsILi16EEENST_INS5_IJNSA_ILi8EEESH_EEENS5_IJSH_SC_EEEEEEEvNS4_8identityENS4_23SM90_TMA_LOAD_MULTICASTES1B_vS1C_EENS_8epilogue10collective18CollectiveEpilogueINS1F_23Sm100TmaWarpSpecializedILi4ELi2ELi16ELb1ELb0EEEJSI_NS5_IJNST_ISF_SC_EENST_ISH_SC_EEEEESJ_SK_SJ_SK_NS1F_6fusion15FusionCallbacksIS1J_NS1N_17LinearCombinationISJ_fSJ_fLNS_15FloatRoundStyleE2EEESI_S1M_JEEENS4_5SM1004TMEM4LOAD26SM100_TMEM_LOAD_16dp256b4xES11_S1B_NS4_17SM75_U32x4_LDSM_NENS4_14SM90_TMA_STOREES1B_NS4_17SM90_U32x4_STSM_NENS4_39AutoVectorizingCopyWithAssumedAlignmentILi128EEEEEEvvEEEEvNT_6ParamsE)
        /*0008*/ 	.word	0x00000044


	//----- nvinfo : EIATTR_FRAME_SIZE
	.align		4
.L_19:
        /*000c*/ 	.byte	0x04, 0x11
        /*000e*/ 	.short	(.L_21 - .L_20)
	.align		4
.L_20:
        /*0010*/ 	.word	index@($__internal_2_$__cuda_sm10x_tcgen05_guardrail_trap_unallocated_columns_being_dealloced)
        /*0014*/ 	.word	0x00000000


	//----- nvinfo : EIATTR_FRAME_SIZE
	.align		4
.L_21:
        /*0018*/ 	.byte	0x04, 0x11
        /*001a*/ 	.short	(.L_23 - .L_22)
	.align		4
.L_22:
        /*001c*/ 	.word	index@($__internal_1_$__cuda_sm10x_tcgen05_guardrail_trap_phase_invalid_during_alloc)
        /*0020*/ 	.word	0x00000000


	//----- nvinfo : EIATTR_FRAME_SIZE
	.align		4
.L_23:
        /*0024*/ 	.byte	0x04, 0x11
        /*0026*/ 	.short	(.L_25 - .L_24)
	.align		4
.L_24:
        /*0028*/ 	.word	index@($__internal_0_$__cuda_sm10x_tcgen05_guardrail_trap_col_being_dealloced_not_returned_by_alloc)
        /*002c*/ 	.word	0x00000000


	//----- nvinfo : EIATTR_FRAME_SIZE
	.align		4
.L_25:
        /*0030*/ 	.byte	0x04, 0x11
        /*0032*/ 	.short	(.L_27 - .L_26)
	.align		4
.L_26:
        /*0034*/ 	.word	index@(_ZN7cutlass13device_kernelINS_4gemm6kernel13GemmUniversalIN4cute5tupleIJiiiiEEENS1_10collective13CollectiveMmaINS1_35MainloopSm100TmaUmmaWarpSpecializedILi17ELi2ELi4ENS5_IJNS4_1CILi2EEENSA_ILi1EEESC_EEEEENS5_IJNSA_ILi64EEENSA_ILi128EEENSA_ILi32EEEEEENS_6half_tENS5_IJlSC_lEEESJ_SK_NS4_8TiledMMAINS4_8MMA_AtomIJNS4_20SM100_MMA_F16BF16_SSISJ_SJ_fLi64ELi128ELNS4_4UMMA5MajorE0ELSP_0ELNSO_7ScaleInE0ELSQ_0EEEEEENS4_6LayoutINS5_IJSC_SC_SC_EEENS5_IJNSA_ILi0EEESV_SV_EEEEENS5_IJNS4_10UnderscoreESY_SY_EEEEENS4_13SM90_TMA_LOADENS4_14ComposedLayoutINS4_7SwizzleILi2ELi4ELi3EEENS4_18smem_ptr_flag_bitsILi16EEENST_INS5_IJNSA_ILi8EEESH_EEENS5_IJSH_SC_EEEEEEEvNS4_8identityENS4_23SM90_TMA_LOAD_MULTICASTES1B_vS1C_EENS_8epilogue10collective18CollectiveEpilogueINS1F_23Sm100TmaWarpSpecializedILi4ELi2ELi16ELb1ELb0EEEJSI_NS5_IJNST_ISF_SC_EENST_ISH_SC_EEEEESJ_SK_SJ_SK_NS1F_6fusion15FusionCallbacksIS1J_NS1N_17LinearCombinationISJ_fSJ_fLNS_15FloatRoundStyleE2EEESI_S1M_JEEENS4_5SM1004TMEM4LOAD26SM100_TMEM_LOAD_16dp256b4xES11_S1B_NS4_17SM75_U32x4_LDSM_NENS4_14SM90_TMA_STOREES1B_NS4_17SM90_U32x4_STSM_NENS4_39AutoVectorizingCopyWithAssumedAlignmentILi128EEEEEEvvEEEEvNT_6ParamsE)
        /*0038*/ 	.word	0x00000000


	//----- nvinfo : EIATTR_MIN_STACK_SIZE
	.align		4
.L_27:
        /*003c*/ 	.byte	0x04, 0x12
        /*003e*/ 	.short	(.L_29 - .L_28)
	.align		4
.L_28:
        /*0040*/ 	.word	index@(_ZN7cutlass13device_kernelINS_4gemm6kernel13GemmUniversalIN4cute5tupleIJiiiiEEENS1_10collective13CollectiveMmaINS1_35MainloopSm100TmaUmmaWarpSpecializedILi17ELi2ELi4ENS5_IJNS4_1CILi2EEENSA_ILi1EEESC_EEEEENS5_IJNSA_ILi64EEENSA_ILi128EEENSA_ILi32EEEEEENS_6half_tENS5_IJlSC_lEEESJ_SK_NS4_8TiledMMAINS4_8MMA_AtomIJNS4_20SM100_MMA_F16BF16_SSISJ_SJ_fLi64ELi128ELNS4_4UMMA5MajorE0ELSP_0ELNSO_7ScaleInE0ELSQ_0EEEEEENS4_6LayoutINS5_IJSC_SC_SC_EEENS5_IJNSA_ILi0EEESV_SV_EEEEENS5_IJNS4_10UnderscoreESY_SY_EEEEENS4_13SM90_TMA_LOADENS4_14ComposedLayoutINS4_7SwizzleILi2ELi4ELi3EEENS4_18smem_ptr_flag_bitsILi16EEENST_INS5_IJNSA_ILi8EEESH_EEENS5_IJSH_SC_EEEEEEEvNS4_8identityENS4_23SM90_TMA_LOAD_MULTICASTES1B_vS1C_EENS_8epilogue10collective18CollectiveEpilogueINS1F_23Sm100TmaWarpSpecializedILi4ELi2ELi16ELb1ELb0EEEJSI_NS5_IJNST_ISF_SC_EENST_ISH_SC_EEEEESJ_SK_SJ_SK_NS1F_6fusion15FusionCallbacksIS1J_NS1N_17LinearCombinationISJ_fSJ_fLNS_15FloatRoundStyleE2EEESI_S1M_JEEENS4_5SM1004TMEM4LOAD26SM100_TMEM_LOAD_16dp256b4xES11_S1B_NS4_17SM75_U32x4_LDSM_NENS4_14SM90_TMA_STOREES1B_NS4_17SM90_U32x4_STSM_NENS4_39AutoVectorizingCopyWithAssumedAlignmentILi128EEEEEEvvEEEEvNT_6ParamsE)
        /*0044*/ 	.word	0x00000000
.L_29:


//--------------------- .nv.compat                --------------------------
	.section	.nv.compat,"",@"SHT_CUDA_COMPAT_INFO"
	.align	4
        /*0000*/ 	.byte	0x02, 0x09, 0x01, 0x00, 0x02, 0x02, 0x02, 0x00, 0x02, 0x05, 0x05, 0x00, 0x03, 0x07, 0x01, 0x01
        /*0010*/ 	.byte	0x02, 0x03, 0x01, 0x00, 0x02, 0x06, 0x01, 0x00, 0x04, 0x0b, 0x08, 0x00, 0x09, 0x00, 0x00, 0x00
        /*0020*/ 	.byte	0x00, 0x00, 0x00, 0x00


//--------------------- .nv.info._ZN7cutlass13device_kernelINS_4gemm6kernel13GemmUniversalIN4cute5tupleIJiiiiEEENS1_10collective13CollectiveMmaINS1_35MainloopSm100TmaUmmaWarpSpecializedILi17ELi2ELi4ENS5_IJNS4_1CILi2EEENSA_ILi1EEESC_EEEEENS5_IJNSA_ILi64EEENSA_ILi128EEENSA_ILi32EEEEEENS_6half_tENS5_IJlSC_lEEESJ_SK_NS4_8TiledMMAINS4_8MMA_AtomIJNS4_20SM100_MMA_F16BF16_SSISJ_SJ_fLi64ELi128ELNS4_4UMMA5MajorE0ELSP_0ELNSO_7ScaleInE0ELSQ_0EEEEEENS4_6LayoutINS5_IJSC_SC_SC_EEENS5_IJNSA_ILi0EEESV_SV_EEEEENS5_IJNS4_10UnderscoreESY_SY_EEEEENS4_13SM90_TMA_LOADENS4_14ComposedLayoutINS4_7SwizzleILi2ELi4ELi3EEENS4_18smem_ptr_flag_bitsILi16EEENST_INS5_IJNSA_ILi8EEESH_EEENS5_IJSH_SC_EEEEEEEvNS4_8identityENS4_23SM90_TMA_LOAD_MULTICASTES1B_vS1C_EENS_8epilogue10collective18CollectiveEpilogueINS1F_23Sm100TmaWarpSpecializedILi4ELi2ELi16ELb1ELb0EEEJSI_NS5_IJNST_ISF_SC_EENST_ISH_SC_EEEEESJ_SK_SJ_SK_NS1F_6fusion15FusionCallbacksIS1J_NS1N_17LinearCombinationISJ_fSJ_fLNS_15FloatRoundStyleE2EEESI_S1M_JEEENS4_5SM1004TMEM4LOAD26SM100_TMEM_LOAD_16dp256b4xES11_S1B_NS4_17SM75_U32x4_LDSM_NENS4_14SM90_TMA_STOREES1B_NS4_17SM90_U32x4_STSM_NENS4_39AutoVectorizingCopyWithAssumedAlignmentILi128EEEEEEvvEEEEvNT_6ParamsE --------------------------
	.section	.nv.info._ZN7cutlass13device_kernelINS_4gemm6kernel13GemmUniversalIN4cute5tupleIJiiiiEEENS1_10collective13CollectiveMmaINS1_35MainloopSm100TmaUmmaWarpSpecializedILi17ELi2ELi4ENS5_IJNS4_1CILi2EEENSA_ILi1EEESC_EEEEENS5_IJNSA_ILi64EEENSA_ILi128EEENSA_ILi32EEEEEENS_6half_tENS5_IJlSC_lEEESJ_SK_NS4_8TiledMMAINS4_8MMA_AtomIJNS4_20SM100_MMA_F16BF16_SSISJ_SJ_fLi64ELi128ELNS4_4UMMA5MajorE0ELSP_0ELNSO_7ScaleInE0ELSQ_0EEEEEENS4_6LayoutINS5_IJSC_SC_SC_EEENS5_IJNSA_ILi0EEESV_SV_EEEEENS5_IJNS4_10UnderscoreESY_SY_EEEEENS4_13SM90_TMA_LOADENS4_14ComposedLayoutINS4_7SwizzleILi2ELi4ELi3EEENS4_18smem_ptr_flag_bitsILi16EEENST_INS5_IJNSA_ILi8EEESH_EEENS5_IJSH_SC_EEEEEEEvNS4_8identityENS4_23SM90_TMA_LOAD_MULTICASTES1B_vS1C_EENS_8epilogue10collective18CollectiveEpilogueINS1F_23Sm100TmaWarpSpecializedILi4ELi2ELi16ELb1ELb0EEEJSI_NS5_IJNST_ISF_SC_EENST_ISH_SC_EEEEESJ_SK_SJ_SK_NS1F_6fusion15FusionCallbacksIS1J_NS1N_17LinearCombinationISJ_fSJ_fLNS_15FloatRoundStyleE2EEESI_S1M_JEEENS4_5SM1004TMEM4LOAD26SM100_TMEM_LOAD_16dp256b4xES11_S1B_NS4_17SM75_U32x4_LDSM_NENS4_14SM90_TMA_STOREES1B_NS4_17SM90_U32x4_STSM_NENS4_39AutoVectorizingCopyWithAssumedAlignmentILi128EEEEEEvvEEEEvNT_6ParamsE,"",@"SHT_CUDA_INFO"
	.sectionflags	@""
	.align	4


	//----- nvinfo : EIATTR_CUDA_API_VERSION
	.align		4
        /*0000*/ 	.byte	0x04, 0x37
        /*0002*/ 	.short	(.L_31 - .L_30)
.L_30:
        /*0004*/ 	.word	0x00000082


	//----- nvinfo : EIATTR_KPARAM_INFO
	.align		4
.L_31:
        /*0008*/ 	.byte	0x04, 0x17
        /*000a*/ 	.short	(.L_33 - .L_32)
.L_32:
        /*000c*/ 	.word	0x00000000
        /*0010*/ 	.short	0x0000
        /*0012*/ 	.short	0x0000
        /*0014*/ 	.byte	0x00, 0xf0, 0x01, 0x20


	//----- nvinfo : EIATTR_AT_ENTRY_FRAGMENTS
	.align		4
.L_33:
        /*0018*/ 	.byte	0x04, 0x4f
        /*001a*/ 	.short	(.L_35 - .L_34)


	//   ....[0]....
.L_34:
        /*001c*/ 	.word	0x00000006


	//----- nvinfo : EIATTR_RESERVED_SMEM_USED
	.align		4
.L_35:
        /*0020*/ 	.byte	0x01, 0x41
	.zero		2


	//----- nvinfo : EIATTR_SPARSE_MMA_MASK
	.align		4
        /*0024*/ 	.byte	0x03, 0x50
        /*0026*/ 	.short	0x0000


	//----- nvinfo : EIATTR_TCGEN05_1CTA_USED
	.align		4
        /*0028*/ 	.byte	0x01, 0x51
	.zero		2


	//----- nvinfo : EIATTR_MAXREG_COUNT
	.align		4
        /*002c*/ 	.byte	0x03, 0x1b
        /*002e*/ 	.short	0x00ff


	//----- nvinfo : EIATTR_NUM_BARRIERS
	.align		4
        /*0030*/ 	.byte	0x02, 0x4c
        /*0032*/ 	.byte	0x07
	.zero		1


	//----- nvinfo : EIATTR_EXTERNS
	.align		4
        /*0034*/ 	.byte	0x04, 0x0f
        /*0036*/ 	.short	(.L_37 - .L_36)


	//   ....[0]....
	.align		4
.L_36:
        /*0038*/ 	.word	index@(__assertfail)


	//----- nvinfo : EIATTR_MERCURY_ISA_VERSION
	.align		4
.L_37:
        /*003c*/ 	.byte	0x03, 0x5f
        /*003e*/ 	.short	0x0101


	//----- nvinfo : EIATTR_INT_WARP_WIDE_INSTR_OFFSETS
	.align		4
        /*0040*/ 	.byte	0x04, 0x31
        /*0042*/ 	.short	(.L_39 - .L_38)


	//   ....[0]....
.L_38:
        /*0044*/ 	.word	0x00004520


	//   ....[1]....
        /*0048*/ 	.word	0x00004550


	//   ....[2]....
        /*004c*/ 	.word	0x00004570


	//   ....[3]....
        /*0050*/ 	.word	0x00005180


	//   ....[4]....
        /*0054*/ 	.word	0x000051e0


	//   ....[5]....
        /*0058*/ 	.word	0x000052c0


	//   ....[6]....
        /*005c*/ 	.word	0x00005340


	//   ....[7]....
        /*0060*/ 	.word	0x00005430


	//   ....[8]....
        /*0064*/ 	.word	0x000054c0


	//   ....[9]....
        /*0068*/ 	.word	0x000055b0


	//   ....[10]....
        /*006c*/ 	.word	0x00005660


	//----- nvinfo : EIATTR_COOP_GROUP_MASK_REGIDS
	.align		4
.L_39:
        /*0070*/ 	.byte	0x04, 0x29
        /*0072*/ 	.short	(.L_41 - .L_40)


	//   ....[0]....
.L_40:
        /*0074*/ 	.word	0xffffffff


	//   ....[1]....
        /*0078*/ 	.word	0xffffffff


	//   ....[2]....
        /*007c*/ 	.word	0xffffffff


	//   ....[3]....
        /*0080*/ 	.word	0xffffffff


	//   ....[4]....
        /*0084*/ 	.word	0xffffffff


	//   ....[5]....
        /*0088*/ 	.word	0xffffffff


	//   ....[6]....
        /*008c*/ 	.word	0xffffffff


	//   ....[7]....
        /*0090*/ 	.word	0xffffffff


	//   ....[8]....
        /*0094*/ 	.word	0xffffffff


	//   ....[9]....
        /*0098*/ 	.word	0xffffffff


	//   ....[10]....
        /*009c*/ 	.word	0xffffffff


	//   ....[11]....
        /*00a0*/ 	.word	0xffffffff


	//   ....[12]....
        /*00a4*/ 	.word	0xffffffff


	//   ....[13]....
        /*00a8*/ 	.word	0xffffffff


	//----- nvinfo : EIATTR_COOP_GROUP_INSTR_OFFSETS
	.align		4
.L_41:
        /*00ac*/ 	.byte	0x04, 0x28
        /*00ae*/ 	.short	(.L_43 - .L_42)


	//   ....[0]....
.L_42:
        /*00b0*/ 	.word	0x00000080


	//   ....[1]....
        /*00b4*/ 	.word	0x000004f0


	//   ....[2]....
        /*00b8*/ 	.word	0x00000850


	//   ....[3]....
        /*00bc*/ 	.word	0x000009f0


	//   ....[4]....
        /*00c0*/ 	.word	0x00000af0


	//   ....[5]....
        /*00c4*/ 	.word	0x00000c60


	//   ....[6]....
        /*00c8*/ 	.word	0x00000e00


	//   ....[7]....
        /*00cc*/ 	.word	0x00000fc0


	//   ....[8]....
        /*00d0*/ 	.word	0x000021b0


	//   ....[9]....
        /*00d4*/ 	.word	0x000037f0


	//   ....[10]....
        /*00d8*/ 	.word	0x00003a00


	//   ....[11]....
        /*00dc*/ 	.word	0x00003a30


	//   ....[12]....
        /*00e0*/ 	.word	0x00004400


	//   ....[13]....
        /*00e4*/ 	.word	0x00004630


	//----- nvinfo : EIATTR_VRC_CTA_INIT_COUNT
	.align		4
.L_43:
        /*00e8*/ 	.byte	0x02, 0x4a
        /*00ea*/ 	.byte	0x80
	.zero		1


	//----- nvinfo : EIATTR_SYSCALL_OFFSETS
	.align		4
        /*00ec*/ 	.byte	0x04, 0x46
        /*00ee*/ 	.short	(.L_45 - .L_44)


	//   ....[0]....
.L_44:
        /*00f0*/ 	.word	0x000062f0


	//   ....[1]....
        /*00f4*/ 	.word	0x000063e0


	//   ....[2]....
        /*00f8*/ 	.word	0x00006b70


	//   ....[3]....
        /*00fc*/ 	.word	0x00007420


	//   ....[4]....
        /*0100*/ 	.word	0x00007cb0


	//   ....[5]....
        /*0104*/ 	.word	0x00008530


	//----- nvinfo : EIATTR_MBARRIER_INSTR_OFFSETS
	.align		4
.L_45:
        /*0108*/ 	.byte	0x04, 0x39
        /*010a*/ 	.short	(.L_47 - .L_46)


	//   ....[0]....
.L_46:
        /*010c*/ 	.word	0x00000610
        /*0110*/ 	.word	0x000000ff
        /*0114*/ 	.word	0x00000000
        /*0118*/ 	.short	0x0100
        /*011a*/ 	.byte	0x04
	.zero		1


	//   ....[1]....
        /*011c*/ 	.word	0x00000620
        /*0120*/ 	.word	0x000000ff
        /*0124*/ 	.word	0x00000088
        /*0128*/ 	.short	0x0100
        /*012a*/ 	.byte	0x04
	.zero		1


	//   ....[2]....
        /*012c*/ 	.word	0x00000630
        /*0130*/ 	.word	0x000000ff
        /*0134*/ 	.word	0x00000008
        /*0138*/ 	.short	0x0100
        /*013a*/ 	.byte	0x04
	.zero		1


	//   ....[3]....
        /*013c*/ 	.word	0x00000640
        /*0140*/ 	.word	0x000000ff
        /*0144*/ 	.word	0x00000090
        /*0148*/ 	.short	0x0100
        /*014a*/ 	.byte	0x04
	.zero		1


	//   ....[4]....
        /*014c*/ 	.word	0x00000650
        /*0150*/ 	.word	0x000000ff
        /*0154*/ 	.word	0x00000010
        /*0158*/ 	.short	0x0100
        /*015a*/ 	.byte	0x04
	.zero		1


	//   ....[5]....
        /*015c*/ 	.word	0x00000660
        /*0160*/ 	.word	0x000000ff
        /*0164*/ 	.word	0x00000098
        /*0168*/ 	.short	0x0100
        /*016a*/ 	.byte	0x04
	.zero		1


	//   ....[6]....
        /*016c*/ 	.word	0x00000670
        /*0170*/ 	.word	0x000000ff
        /*0174*/ 	.word	0x00000018
        /*0178*/ 	.short	0x0100
        /*017a*/ 	.byte	0x04
	.zero		1


	//   ....[7]....
        /*017c*/ 	.word	0x00000680
        /*0180*/ 	.word	0x000000ff
        /*0184*/ 	.word	0x000000a0
        /*0188*/ 	.short	0x0100
        /*018a*/ 	.byte	0x04
	.zero		1


	//   ....[8]....
        /*018c*/ 	.word	0x00000690
        /*0190*/ 	.word	0x000000ff
        /*0194*/ 	.word	0x00000020
        /*0198*/ 	.short	0x0100
        /*019a*/ 	.byte	0x04
	.zero		1


	//   ....[9]....
        /*019c*/ 	.word	0x000006a0
        /*01a0*/ 	.word	0x000000ff
        /*01a4*/ 	.word	0x000000a8
        /*01a8*/ 	.short	0x0100
        /*01aa*/ 	.byte	0x04
	.zero		1


	//   ....[10]....
        /*01ac*/ 	.word	0x000006b0
        /*01b0*/ 	.word	0x000000ff
        /*01b4*/ 	.word	0x00000028
        /*01b8*/ 	.short	0x0100
        /*01ba*/ 	.byte	0x04
	.zero		1


	//   ....[11]....
        /*01bc*/ 	.word	0x000006c0
        /*01c0*/ 	.word	0x000000ff
        /*01c4*/ 	.word	0x000000b0
        /*01c8*/ 	.short	0x0100
        /*01ca*/ 	.byte	0x04
	.zero		1


	//   ....[12]....
        /*01cc*/ 	.word	0x000006d0
        /*01d0*/ 	.word	0x000000ff
        /*01d4*/ 	.word	0x00000030
        /*01d8*/ 	.short	0x0100
        /*01da*/ 	.byte	0x04
	.zero		1


	//   ....[13]....
        /*01dc*/ 	.word	0x000006e0
        /*01e0*/ 	.word	0x000000ff
        /*01e4*/ 	.word	0x000000b8
        /*01e8*/ 	.short	0x0100
        /*01ea*/ 	.byte	0x04
	.zero		1


	//   ....[14]....
        /*01ec*/ 	.word	0x000006f0
        /*01f0*/ 	.word	0x000000ff
        /*01f4*/ 	.word	0x00000038
        /*01f8*/ 	.short	0x0100
        /*01fa*/ 	.byte	0x04
	.zero		1


	//   ....[15]....
        /*01fc*/ 	.word	0x00000700
        /*0200*/ 	.word	0x000000ff
        /*0204*/ 	.word	0x000000c0
        /*0208*/ 	.short	0x0100
        /*020a*/ 	.byte	0x04
	.zero		1


	//   ....[16]....
        /*020c*/ 	.word	0x00000710
        /*0210*/ 	.word	0x000000ff
        /*0214*/ 	.word	0x00000040
        /*0218*/ 	.short	0x0100
        /*021a*/ 	.byte	0x04
	.zero		1


	//   ....[17]....
        /*021c*/ 	.word	0x00000720
        /*0220*/ 	.word	0x000000ff
        /*0224*/ 	.word	0x000000c8
        /*0228*/ 	.short	0x0100
        /*022a*/ 	.byte	0x04
	.zero		1


	//   ....[18]....
        /*022c*/ 	.word	0x00000730
        /*0230*/ 	.word	0x000000ff
        /*0234*/ 	.word	0x00000048
        /*0238*/ 	.short	0x0100
        /*023a*/ 	.byte	0x04
	.zero		1


	//   ....[19]....
        /*023c*/ 	.word	0x00000740
        /*0240*/ 	.word	0x000000ff
        /*0244*/ 	.word	0x000000d0
        /*0248*/ 	.short	0x0100
        /*024a*/ 	.byte	0x04
	.zero		1


	//   ....[20]....
        /*024c*/ 	.word	0x00000750
        /*0250*/ 	.word	0x000000ff
        /*0254*/ 	.word	0x00000050
        /*0258*/ 	.short	0x0100
        /*025a*/ 	.byte	0x04
	.zero		1


	//   ....[21]....
        /*025c*/ 	.word	0x00000760
        /*0260*/ 	.word	0x000000ff
        /*0264*/ 	.word	0x000000d8
        /*0268*/ 	.short	0x0100
        /*026a*/ 	.byte	0x04
	.zero		1


	//   ....[22]....
        /*026c*/ 	.word	0x00000770
        /*0270*/ 	.word	0x000000ff
        /*0274*/ 	.word	0x00000058
        /*0278*/ 	.short	0x0100
        /*027a*/ 	.byte	0x04
	.zero		1


	//   ....[23]....
        /*027c*/ 	.word	0x00000780
        /*0280*/ 	.word	0x000000ff
        /*0284*/ 	.word	0x000000e0
        /*0288*/ 	.short	0x0100
        /*028a*/ 	.byte	0x04
	.zero		1


	//   ....[24]....
        /*028c*/ 	.word	0x00000790
        /*0290*/ 	.word	0x000000ff
        /*0294*/ 	.word	0x00000060
        /*0298*/ 	.short	0x0100
        /*029a*/ 	.byte	0x04
	.zero		1


	//   ....[25]....
        /*029c*/ 	.word	0x000007a0
        /*02a0*/ 	.word	0x000000ff
        /*02a4*/ 	.word	0x000000e8
        /*02a8*/ 	.short	0x0100
        /*02aa*/ 	.byte	0x04
	.zero		1


	//   ....[26]....
        /*02ac*/ 	.word	0x000007b0
        /*02b0*/ 	.word	0x000000ff
        /*02b4*/ 	.word	0x00000068
        /*02b8*/ 	.short	0x0100
        /*02ba*/ 	.byte	0x04
	.zero		1


	//   ....[27]....
        /*02bc*/ 	.word	0x000007c0
        /*02c0*/ 	.word	0x000000ff
        /*02c4*/ 	.word	0x000000f0
        /*02c8*/ 	.short	0x0100
        /*02ca*/ 	.byte	0x04
	.zero		1


	//   ....[28]....
        /*02cc*/ 	.word	0x000007d0
        /*02d0*/ 	.word	0x000000ff
        /*02d4*/ 	.word	0x00000070
        /*02d8*/ 	.short	0x0100
        /*02da*/ 	.byte	0x04
	.zero		1


	//   ....[29]....
        /*02dc*/ 	.word	0x000007e0
        /*02e0*/ 	.word	0x000000ff
        /*02e4*/ 	.word	0x000000f8
        /*02e8*/ 	.short	0x0100
        /*02ea*/ 	.byte	0x04
	.zero		1


	//   ....[30]....
        /*02ec*/ 	.word	0x000007f0
        /*02f0*/ 	.word	0x000000ff
        /*02f4*/ 	.word	0x00000078
        /*02f8*/ 	.short	0x0100
        /*02fa*/ 	.byte	0x04
	.zero		1


	//   ....[31]....
        /*02fc*/ 	.word	0x00000800
        /*0300*/ 	.word	0x000000ff
        /*0304*/ 	.word	0x00000100
        /*0308*/ 	.short	0x0100
        /*030a*/ 	.byte	0x04
	.zero		1


	//   ....[32]....
        /*030c*/ 	.word	0x00000810
        /*0310*/ 	.word	0x000000ff
        /*0314*/ 	.word	0x00000080
        /*0318*/ 	.short	0x0100
        /*031a*/ 	.byte	0x04
	.zero		1


	//   ....[33]....
        /*031c*/ 	.word	0x00000820
        /*0320*/ 	.word	0x000000ff
        /*0324*/ 	.word	0x00000108
        /*0328*/ 	.short	0x0100
        /*032a*/ 	.byte	0x04
	.zero		1


	//   ....[34]....
        /*032c*/ 	.word	0x00000960
        /*0330*/ 	.word	0x000000ff
        /*0334*/ 	.word	0x00000110
        /*0338*/ 	.short	0x0100
        /*033a*/ 	.byte	0x04
	.zero		1


	//   ....[35]....
        /*033c*/ 	.word	0x00000970
        /*0340*/ 	.word	0x000000ff
        /*0344*/ 	.word	0x00000130
        /*0348*/ 	.short	0x0100
        /*034a*/ 	.byte	0x04
	.zero		1


	//   ....[36]....
        /*034c*/ 	.word	0x00000980
        /*0350*/ 	.word	0x000000ff
        /*0354*/ 	.word	0x00000118
        /*0358*/ 	.short	0x0100
        /*035a*/ 	.byte	0x04
	.zero		1


	//   ....[37]....
        /*035c*/ 	.word	0x00000990
        /*0360*/ 	.word	0x000000ff
        /*0364*/ 	.word	0x00000138
        /*0368*/ 	.short	0x0100
        /*036a*/ 	.byte	0x04
	.zero		1


	//   ....[38]....
        /*036c*/ 	.word	0x000009a0
        /*0370*/ 	.word	0x000000ff
        /*0374*/ 	.word	0x00000120
        /*0378*/ 	.short	0x0100
        /*037a*/ 	.byte	0x04
	.zero		1


	//   ....[39]....
        /*037c*/ 	.word	0x000009b0
        /*0380*/ 	.word	0x000000ff
        /*0384*/ 	.word	0x00000140
        /*0388*/ 	.short	0x0100
        /*038a*/ 	.byte	0x04
	.zero		1


	//   ....[40]....
        /*038c*/ 	.word	0x000009c0
        /*0390*/ 	.word	0x000000ff
        /*0394*/ 	.word	0x00000128
        /*0398*/ 	.short	0x0100
        /*039a*/ 	.byte	0x04
	.zero		1


	//   ....[41]....
        /*039c*/ 	.word	0x000009d0
        /*03a0*/ 	.word	0x000000ff
        /*03a4*/ 	.word	0x00000148
        /*03a8*/ 	.short	0x0100
        /*03aa*/ 	.byte	0x04
	.zero		1


	//   ....[42]....
        /*03ac*/ 	.word	0x00000ac0
        /*03b0*/ 	.word	0x000000ff
        /*03b4*/ 	.word	0x00000150
        /*03b8*/ 	.short	0x0100
        /*03ba*/ 	.byte	0x06
	.zero		1


	//   ....[43]....
        /*03bc*/ 	.word	0x00000ad0
        /*03c0*/ 	.word	0x000000ff
        /*03c4*/ 	.word	0x00000158
        /*03c8*/ 	.short	0x0100
        /*03ca*/ 	.byte	0x06
	.zero		1


	//   ....[44]....
        /*03cc*/ 	.word	0x00000c10
        /*03d0*/ 	.word	0x000000ff
        /*03d4*/ 	.word	0x00000160
        /*03d8*/ 	.short	0x0100
        /*03da*/ 	.byte	0x06
	.zero		1


	//   ....[45]....
        /*03dc*/ 	.word	0x00000c20
        /*03e0*/ 	.word	0x000000ff
        /*03e4*/ 	.word	0x00000170
        /*03e8*/ 	.short	0x0100
        /*03ea*/ 	.byte	0x06
	.zero		1


	//   ....[46]....
        /*03ec*/ 	.word	0x00000c30
        /*03f0*/ 	.word	0x000000ff
        /*03f4*/ 	.word	0x00000168
        /*03f8*/ 	.short	0x0100
        /*03fa*/ 	.byte	0x06
	.zero		1


	//   ....[47]....
        /*03fc*/ 	.word	0x00000c40
        /*0400*/ 	.word	0x000000ff
        /*0404*/ 	.word	0x00000178
        /*0408*/ 	.short	0x0100
        /*040a*/ 	.byte	0x06
	.zero		1


	//   ....[48]....
        /*040c*/ 	.word	0x00000d70
        /*0410*/ 	.word	0x000000ff
        /*0414*/ 	.word	0x00000180
        /*0418*/ 	.short	0x0100
        /*041a*/ 	.byte	0x04
	.zero		1


	//   ....[49]....
        /*041c*/ 	.word	0x00000d80
        /*0420*/ 	.word	0x000000ff
        /*0424*/ 	.word	0x000001a0
        /*0428*/ 	.short	0x0100
        /*042a*/ 	.byte	0x04
	.zero		1


	//   ....[50]....
        /*042c*/ 	.word	0x00000d90
        /*0430*/ 	.word	0x000000ff
        /*0434*/ 	.word	0x00000188
        /*0438*/ 	.short	0x0100
        /*043a*/ 	.byte	0x04
	.zero		1


	//   ....[51]....
        /*043c*/ 	.word	0x00000da0
        /*0440*/ 	.word	0x000000ff
        /*0444*/ 	.word	0x000001a8
        /*0448*/ 	.short	0x0100
        /*044a*/ 	.byte	0x04
	.zero		1


	//   ....[52]....
        /*044c*/ 	.word	0x00000db0
        /*0450*/ 	.word	0x000000ff
        /*0454*/ 	.word	0x00000190
        /*0458*/ 	.short	0x0100
        /*045a*/ 	.byte	0x04
	.zero		1


	//   ....[53]....
        /*045c*/ 	.word	0x00000dc0
        /*0460*/ 	.word	0x000000ff
        /*0464*/ 	.word	0x000001b0
        /*0468*/ 	.short	0x0100
        /*046a*/ 	.byte	0x04
	.zero		1


	//   ....[54]....
        /*046c*/ 	.word	0x00000dd0
        /*0470*/ 	.word	0x000000ff
        /*0474*/ 	.word	0x00000198
        /*0478*/ 	.short	0x0100
        /*047a*/ 	.byte	0x04
	.zero		1


	//   ....[55]....
        /*047c*/ 	.word	0x00000de0
        /*0480*/ 	.word	0x000000ff
        /*0484*/ 	.word	0x000001b8
        /*0488*/ 	.short	0x0100
        /*048a*/ 	.byte	0x04
	.zero		1


	//   ....[56]....
        /*048c*/ 	.word	0x00000ed0
        /*0490*/ 	.word	0x000000ff
        /*0494*/ 	.word	0x000001c0
        /*0498*/ 	.short	0x0100
        /*049a*/ 	.byte	0x04
	.zero		1


	//   ....[57]....
        /*049c*/ 	.word	0x00000ee0
        /*04a0*/ 	.word	0x000000ff
        /*04a4*/ 	.word	0x000001d0
        /*04a8*/ 	.short	0x0100
        /*04aa*/ 	.byte	0x04
	.zero		1


	//   ....[58]....
        /*04ac*/ 	.word	0x00000ef0
        /*04b0*/ 	.word	0x000000ff
        /*04b4*/ 	.word	0x000001c8
        /*04b8*/ 	.short	0x0100
        /*04ba*/ 	.byte	0x04
	.zero		1


	//   ....[59]....
        /*04bc*/ 	.word	0x00000f00
        /*04c0*/ 	.word	0x000000ff
        /*04c4*/ 	.word	0x000001d8
        /*04c8*/ 	.short	0x0100
        /*04ca*/ 	.byte	0x04
	.zero		1


	//   ....[60]....
        /*04cc*/ 	.word	0x00001a70
        /*04d0*/ 	.word	0x00000000
        /*04d4*/ 	.word	0x000001d0
        /*04d8*/ 	.short	0x010a
        /*04da*/ 	.byte	0xff
	.zero		1


	//   ....[61]....
        /*04dc*/ 	.word	0x00001aa0
        /*04e0*/ 	.word	0x00000000
        /*04e4*/ 	.word	0x000001c0
        /*04e8*/ 	.short	0x0101
        /*04ea*/ 	.byte	0xff
	.zero		1


	//   ....[62]....
        /*04ec*/ 	.word	0x00001b50
        /*04f0*/ 	.word	0x000000ff
        /*04f4*/ 	.word	0x00000088
        /*04f8*/ 	.short	0x010a
        /*04fa*/ 	.byte	0x04
	.zero		1


	//   ....[63]....
        /*04fc*/ 	.word	0x00001bd0
        /*0500*/ 	.word	0x000000ff
        /*0504*/ 	.word	0x00000088
        /*0508*/ 	.short	0x010a
        /*050a*/ 	.byte	0x21
	.zero		1


	//   ....[64]....
        /*050c*/ 	.word	0x00001d60
        /*0510*/ 	.word	0x000000ff
        /*0514*/ 	.word	0x00000088
        /*0518*/ 	.short	0x010a
        /*051a*/ 	.byte	0x06
	.zero		1


	//   ....[65]....
        /*051c*/ 	.word	0x00001e70
        /*0520*/ 	.word	0x000000ff
        /*0524*/ 	.word	0x00000158
        /*0528*/ 	.short	0x0101
        /*052a*/ 	.byte	0x0d
	.zero		1


	//   ....[66]....
        /*052c*/ 	.word	0x00001e90
        /*0530*/ 	.word	0x000000ff
        /*0534*/ 	.word	0x00000088
        /*0538*/ 	.short	0x010a
        /*053a*/ 	.byte	0x04
	.zero		1


	//   ....[67]....
        /*053c*/ 	.word	0x00001f10
        /*0540*/ 	.word	0x000000ff
        /*0544*/ 	.word	0x00000088
        /*0548*/ 	.short	0x010a
        /*054a*/ 	.byte	0x09
	.zero		1


	//   ....[68]....
        /*054c*/ 	.word	0x000020b0
        /*0550*/ 	.word	0x000000ff
        /*0554*/ 	.word	0x00000088
        /*0558*/ 	.short	0x010a
        /*055a*/ 	.byte	0x07
	.zero		1


	//   ....[69]....
        /*055c*/ 	.word	0x000021e0
        /*0560*/ 	.word	0x00000003
        /*0564*/ 	.word	0x00000160
        /*0568*/ 	.short	0x010a
        /*056a*/ 	.byte	0xff
	.zero		1


	//   ....[70]....
        /*056c*/ 	.word	0x00002330
        /*0570*/ 	.word	0x00000000
        /*0574*/ 	.word	0x00000000
        /*0578*/ 	.short	0x0101
        /*057a*/ 	.byte	0xff
	.zero		1


	//   ....[71]....
        /*057c*/ 	.word	0x000028f0
        /*0580*/ 	.word	0x000000ff
        /*0584*/ 	.word	0x00000000
        /*0588*/ 	.short	0x010a
        /*058a*/ 	.byte	0x04
	.zero		1


	//   ....[72]....
        /*058c*/ 	.word	0x00002980
        /*0590*/ 	.word	0x000000ff
        /*0594*/ 	.word	0x00000000
        /*0598*/ 	.short	0x010a
        /*059a*/ 	.byte	0x05
	.zero		1


	//   ....[73]....
        /*059c*/ 	.word	0x00002a10
        /*05a0*/ 	.word	0x000000ff
        /*05a4*/ 	.word	0x00000000
        /*05a8*/ 	.short	0x010a
        /*05aa*/ 	.byte	0x05
	.zero		1


	//   ....[74]....
        /*05ac*/ 	.word	0x00002aa0
        /*05b0*/ 	.word	0x000000ff
        /*05b4*/ 	.word	0x00000000
        /*05b8*/ 	.short	0x010a
        /*05ba*/ 	.byte	0x05
	.zero		1


	//   ....[75]....
        /*05bc*/ 	.word	0x00002b30
        /*05c0*/ 	.word	0x000000ff
        /*05c4*/ 	.word	0x00000000
        /*05c8*/ 	.short	0x010a
        /*05ca*/ 	.byte	0x05
	.zero		1


	//   ....[76]....
        /*05cc*/ 	.word	0x00002bc0
        /*05d0*/ 	.word	0x000000ff
        /*05d4*/ 	.word	0x00000000
        /*05d8*/ 	.short	0x010a
        /*05da*/ 	.byte	0x05
	.zero		1


	//   ....[77]....
        /*05dc*/ 	.word	0x00002c50
        /*05e0*/ 	.word	0x000000ff
        /*05e4*/ 	.word	0x00000000
        /*05e8*/ 	.short	0x010a
        /*05ea*/ 	.byte	0x05
	.zero		1


	//   ....[78]....
        /*05ec*/ 	.word	0x00002ce0
        /*05f0*/ 	.word	0x000000ff
        /*05f4*/ 	.word	0x00000000
        /*05f8*/ 	.short	0x010a
        /*05fa*/ 	.byte	0x05
	.zero		1


	//   ....[79]....
        /*05fc*/ 	.word	0x00002d70
        /*0600*/ 	.word	0x000000ff
        /*0604*/ 	.word	0x00000000
        /*0608*/ 	.short	0x010a
        /*060a*/ 	.byte	0x05
	.zero		1


	//   ....[80]....
        /*060c*/ 	.word	0x00002e00
        /*0610*/ 	.word	0x000000ff
        /*0614*/ 	.word	0x00000000
        /*0618*/ 	.short	0x010a
        /*061a*/ 	.byte	0x05
	.zero		1


	//   ....[81]....
        /*061c*/ 	.word	0x00002e90
        /*0620*/ 	.word	0x000000ff
        /*0624*/ 	.word	0x00000000
        /*0628*/ 	.short	0x010a
        /*062a*/ 	.byte	0x05
	.zero		1


	//   ....[82]....
        /*062c*/ 	.word	0x00002f20
        /*0630*/ 	.word	0x000000ff
        /*0634*/ 	.word	0x00000000
        /*0638*/ 	.short	0x010a
        /*063a*/ 	.byte	0x05
	.zero		1


	//   ....[83]....
        /*063c*/ 	.word	0x00002fb0
        /*0640*/ 	.word	0x000000ff
        /*0644*/ 	.word	0x00000000
        /*0648*/ 	.short	0x010a
        /*064a*/ 	.byte	0x05
	.zero		1


	//   ....[84]....
        /*064c*/ 	.word	0x00003040
        /*0650*/ 	.word	0x000000ff
        /*0654*/ 	.word	0x00000000
        /*0658*/ 	.short	0x010a
        /*065a*/ 	.byte	0x05
	.zero		1


	//   ....[85]....
        /*065c*/ 	.word	0x000030d0
        /*0660*/ 	.word	0x000000ff
        /*0664*/ 	.word	0x00000000
        /*0668*/ 	.short	0x010a
        /*066a*/ 	.byte	0x05
	.zero		1


	//   ....[86]....
        /*066c*/ 	.word	0x00003160
        /*0670*/ 	.word	0x000000ff
        /*0674*/ 	.word	0x00000000
        /*0678*/ 	.short	0x010a
        /*067a*/ 	.byte	0x05
	.zero		1


	//   ....[87]....
        /*067c*/ 	.word	0x00003200
        /*0680*/ 	.word	0x00000000
        /*0684*/ 	.word	0x00000000
        /*0688*/ 	.short	0x010a
        /*068a*/ 	.byte	0xff
	.zero		1


	//   ....[88]....
        /*068c*/ 	.word	0x00003340
        /*0690*/ 	.word	0x00000002
        /*0694*/ 	.word	0x000001c0
        /*0698*/ 	.short	0x010a
        /*069a*/ 	.byte	0xff
	.zero		1


	//   ....[89]....
        /*069c*/ 	.word	0x000033b0
        /*06a0*/ 	.word	0x00000002
        /*06a4*/ 	.word	0x00000000
        /*06a8*/ 	.short	0x0101
        /*06aa*/ 	.byte	0xff
	.zero		1


	//   ....[90]....
        /*06ac*/ 	.word	0x000033d0
        /*06b0*/ 	.word	0x000000ff
        /*06b4*/ 	.word	0x00000170
        /*06b8*/ 	.short	0x010a
        /*06ba*/ 	.byte	0x04
	.zero		1


	//   ....[91]....
        /*06bc*/ 	.word	0x000034f0
        /*06c0*/ 	.word	0x00000002
        /*06c4*/ 	.word	0x00000160
        /*06c8*/ 	.short	0x010a
        /*06ca*/ 	.byte	0xff
	.zero		1


	//   ....[92]....
        /*06cc*/ 	.word	0x000035f0
        /*06d0*/ 	.word	0x00000002
        /*06d4*/ 	.word	0x00000000
        /*06d8*/ 	.short	0x0101
        /*06da*/ 	.byte	0xff
	.zero		1


	//   ....[93]....
        /*06dc*/ 	.word	0x00003680
        /*06e0*/ 	.word	0x000000ff
        /*06e4*/ 	.word	0x00000170
        /*06e8*/ 	.short	0x0106
        /*06ea*/ 	.byte	0x04
	.zero		1


	//   ....[94]....
        /*06ec*/ 	.word	0x000036a0
        /*06f0*/ 	.word	0x000000ff
        /*06f4*/ 	.word	0x00000170
        /*06f8*/ 	.short	0x010a
        /*06fa*/ 	.byte	0x04
	.zero		1


	//   ....[95]....
        /*06fc*/ 	.word	0x00003730
        /*0700*/ 	.word	0x000000ff
        /*0704*/ 	.word	0x00000170
        /*0708*/ 	.short	0x0106
        /*070a*/ 	.byte	0x07
	.zero		1


	//   ....[96]....
        /*070c*/ 	.word	0x00003770
        /*0710*/ 	.word	0x00000000
        /*0714*/ 	.word	0x00000170
        /*0718*/ 	.short	0x010a
        /*071a*/ 	.byte	0xff
	.zero		1


	//   ....[97]....
        /*071c*/ 	.word	0x00003c90
        /*0720*/ 	.word	0x00000000
        /*0724*/ 	.word	0x00000160
        /*0728*/ 	.short	0x010a
        /*072a*/ 	.byte	0xff
	.zero		1


	//   ....[98]....
        /*072c*/ 	.word	0x00003d90
        /*0730*/ 	.word	0x00000003
        /*0734*/ 	.word	0x00000000
        /*0738*/ 	.short	0x0101
        /*073a*/ 	.byte	0xff
	.zero		1


	//   ....[99]....
        /*073c*/ 	.word	0x00003da0
        /*0740*/ 	.word	0x000000ff
        /*0744*/ 	.word	0x00000000
        /*0748*/ 	.short	0x010a
        /*074a*/ 	.byte	0x04
	.zero		1


	//   ....[100]....
        /*074c*/ 	.word	0x00003e20
        /*0750*/ 	.word	0x000000ff
        /*0754*/ 	.word	0x000001a0
        /*0758*/ 	.short	0x010a
        /*075a*/ 	.byte	0x17
	.zero		1


	//   ....[101]....
        /*075c*/ 	.word	0x00003f00
        /*0760*/ 	.word	0x000000ff
        /*0764*/ 	.word	0x00000000
        /*0768*/ 	.short	0x010a
        /*076a*/ 	.byte	0x05
	.zero		1


	//   ....[102]....
        /*076c*/ 	.word	0x00004040
        /*0770*/ 	.word	0x000000ff
        /*0774*/ 	.word	0x00000000
        /*0778*/ 	.short	0x010a
        /*077a*/ 	.byte	0x04
	.zero		1


	//   ....[103]....
        /*077c*/ 	.word	0x00004230
        /*0780*/ 	.word	0x000000ff
        /*0784*/ 	.word	0x00000000
        /*0788*/ 	.short	0x010a
        /*078a*/ 	.byte	0x04
	.zero		1


	//   ....[104]....
        /*078c*/ 	.word	0x000042c0
        /*0790*/ 	.word	0x000000ff
        /*0794*/ 	.word	0x00000000
        /*0798*/ 	.short	0x010a
        /*079a*/ 	.byte	0x05
	.zero		1


	//   ....[105]....
        /*079c*/ 	.word	0x00004350
        /*07a0*/ 	.word	0x000000ff
        /*07a4*/ 	.word	0x00000000
        /*07a8*/ 	.short	0x010a
        /*07aa*/ 	.byte	0x05
	.zero		1


	//   ....[106]....
        /*07ac*/ 	.word	0x000043e0
        /*07b0*/ 	.word	0x000000ff
        /*07b4*/ 	.word	0x00000000
        /*07b8*/ 	.short	0x010a
        /*07ba*/ 	.byte	0x04
	.zero		1


	//   ....[107]....
        /*07bc*/ 	.word	0x00004940
        /*07c0*/ 	.word	0x00000008
        /*07c4*/ 	.word	0x00000160
        /*07c8*/ 	.short	0x010a
        /*07ca*/ 	.byte	0xff
	.zero		1


	//   ....[108]....
        /*07cc*/ 	.word	0x00004ab0
        /*07d0*/ 	.word	0x00000000
        /*07d4*/ 	.word	0x00000000
        /*07d8*/ 	.short	0x0101
        /*07da*/ 	.byte	0xff
	.zero		1


	//   ....[109]....
        /*07dc*/ 	.word	0x00004f90
        /*07e0*/ 	.word	0x000000ff
        /*07e4*/ 	.word	0x00000158
        /*07e8*/ 	.short	0x010a
        /*07ea*/ 	.byte	0x15
	.zero		1


	//   ....[110]....
        /*07ec*/ 	.word	0x00005120
        /*07f0*/ 	.word	0x000000ff
        /*07f4*/ 	.word	0x00000130
        /*07f8*/ 	.short	0x010a
        /*07fa*/ 	.byte	0x15
	.zero		1


	//   ....[111]....
        /*07fc*/ 	.word	0x00005270
        /*0800*/ 	.word	0x000000ff
        /*0804*/ 	.word	0x00000110
        /*0808*/ 	.short	0x010b
        /*080a*/ 	.byte	0x15
	.zero		1


	//   ....[112]....
        /*080c*/ 	.word	0x00005280
        /*0810*/ 	.word	0x000000ff
        /*0814*/ 	.word	0x00000000
        /*0818*/ 	.short	0x0101
        /*081a*/ 	.byte	0x32
	.zero		1


	//   ....[113]....
        /*081c*/ 	.word	0x00005290
        /*0820*/ 	.word	0x000000ff
        /*0824*/ 	.word	0x00000138
        /*0828*/ 	.short	0x010a
        /*082a*/ 	.byte	0x15
	.zero		1


	//   ....[114]....
        /*082c*/ 	.word	0x000053e0
        /*0830*/ 	.word	0x000000ff
        /*0834*/ 	.word	0x00000118
        /*0838*/ 	.short	0x010b
        /*083a*/ 	.byte	0x15
	.zero		1


	//   ....[115]....
        /*083c*/ 	.word	0x000053f0
        /*0840*/ 	.word	0x000000ff
        /*0844*/ 	.word	0x00000000
        /*0848*/ 	.short	0x0101
        /*084a*/ 	.byte	0x31
	.zero		1


	//   ....[116]....
        /*084c*/ 	.word	0x00005400
        /*0850*/ 	.word	0x000000ff
        /*0854*/ 	.word	0x00000140
        /*0858*/ 	.short	0x010a
        /*085a*/ 	.byte	0x15
	.zero		1


	//   ....[117]....
        /*085c*/ 	.word	0x00005560
        /*0860*/ 	.word	0x000000ff
        /*0864*/ 	.word	0x00000120
        /*0868*/ 	.short	0x010b
        /*086a*/ 	.byte	0x15
	.zero		1


	//   ....[118]....
        /*086c*/ 	.word	0x00005570
        /*0870*/ 	.word	0x000000ff
        /*0874*/ 	.word	0x00000000
        /*0878*/ 	.short	0x0101
        /*087a*/ 	.byte	0x30
	.zero		1


	//   ....[119]....
        /*087c*/ 	.word	0x00005580
        /*0880*/ 	.word	0x000000ff
        /*0884*/ 	.word	0x00000148
        /*0888*/ 	.short	0x010a
        /*088a*/ 	.byte	0x15
	.zero		1


	//   ....[120]....
        /*088c*/ 	.word	0x00005780
        /*0890*/ 	.word	0x000000ff
        /*0894*/ 	.word	0x00000128
        /*0898*/ 	.short	0x010b
        /*089a*/ 	.byte	0x15
	.zero		1


	//   ....[121]....
        /*089c*/ 	.word	0x00005790
        /*08a0*/ 	.word	0x000000ff
        /*08a4*/ 	.word	0x00000000
        /*08a8*/ 	.short	0x0101
        /*08aa*/ 	.byte	0x2b
	.zero		1


	//   ....[122]....
        /*08ac*/ 	.word	0x000057c0
        /*08b0*/ 	.word	0x000000ff
        /*08b4*/ 	.word	0x00000130
        /*08b8*/ 	.short	0x010a
        /*08ba*/ 	.byte	0x15
	.zero		1


	//   ....[123]....
        /*08bc*/ 	.word	0x000057e0
        /*08c0*/ 	.word	0x000000ff
        /*08c4*/ 	.word	0x00000138
        /*08c8*/ 	.short	0x010a
        /*08ca*/ 	.byte	0x15
	.zero		1


	//   ....[124]....
        /*08cc*/ 	.word	0x00005800
        /*08d0*/ 	.word	0x000000ff
        /*08d4*/ 	.word	0x00000140
        /*08d8*/ 	.short	0x010a
        /*08da*/ 	.byte	0x15
	.zero		1


	//   ....[125]....
        /*08dc*/ 	.word	0x00005840
        /*08e0*/ 	.word	0x00000000
        /*08e4*/ 	.word	0x00000148
        /*08e8*/ 	.short	0x010a
        /*08ea*/ 	.byte	0xff
	.zero		1


	//   ....[126]....
        /*08ec*/ 	.word	0x00005b80
        /*08f0*/ 	.word	0x00000003
        /*08f4*/ 	.word	0x00000160
        /*08f8*/ 	.short	0x010a
        /*08fa*/ 	.byte	0xff
	.zero		1


	//   ....[127]....
        /*08fc*/ 	.word	0x00005d00
        /*0900*/ 	.word	0x00000000
        /*0904*/ 	.word	0x00000000
        /*0908*/ 	.short	0x0101
        /*090a*/ 	.byte	0xff
	.zero		1


	//   ....[128]....
        /*090c*/ 	.word	0x00006820
        /*0910*/ 	.word	0x000000ff
        /*0914*/ 	.word	0x00000110
        /*0918*/ 	.short	0x010a
        /*091a*/ 	.byte	0x2c
	.zero		1


	//   ....[129]....
        /*091c*/ 	.word	0x00006860
        /*0920*/ 	.word	0x0000001a
        /*0924*/ 	.word	0x00000180
        /*0928*/ 	.short	0x010a
        /*092a*/ 	.byte	0xff
	.zero		1


	//   ....[130]....
        /*092c*/ 	.word	0x00006970
        /*0930*/ 	.word	0x000000ff
        /*0934*/ 	.word	0x00000110
        /*0938*/ 	.short	0x010a
        /*093a*/ 	.byte	0x2c
	.zero		1


	//   ....[131]....
        /*093c*/ 	.word	0x00006a50
        /*0940*/ 	.word	0x0000001a
        /*0944*/ 	.word	0x00000180
        /*0948*/ 	.short	0x010a
        /*094a*/ 	.byte	0xff
	.zero		1


	//   ....[132]....
        /*094c*/ 	.word	0x00007180
        /*0950*/ 	.word	0x00000000
        /*0954*/ 	.word	0x00000000
        /*0958*/ 	.short	0x0101
        /*095a*/ 	.byte	0xff
	.zero		1


	//   ....[133]....
        /*095c*/ 	.word	0x00007190
        /*0960*/ 	.word	0x00000004
        /*0964*/ 	.word	0x00000110
        /*0968*/ 	.short	0x010a
        /*096a*/ 	.byte	0xff
	.zero		1


	//   ....[134]....
        /*096c*/ 	.word	0x00007250
        /*0970*/ 	.word	0x00000004
        /*0974*/ 	.word	0x00000110
        /*0978*/ 	.short	0x010a
        /*097a*/ 	.byte	0xff
	.zero		1


	//   ....[135]....
        /*097c*/ 	.word	0x00007a10
        /*0980*/ 	.word	0x00000000
        /*0984*/ 	.word	0x00000000
        /*0988*/ 	.short	0x0101
        /*098a*/ 	.byte	0xff
	.zero		1


	//   ....[136]....
        /*098c*/ 	.word	0x00007a30
        /*0990*/ 	.word	0x00000002
        /*0994*/ 	.word	0x00000110
        /*0998*/ 	.short	0x010a
        /*099a*/ 	.byte	0xff
	.zero		1


	//   ....[137]....
        /*099c*/ 	.word	0x00007ae0
        /*09a0*/ 	.word	0x00000002
        /*09a4*/ 	.word	0x00000110
        /*09a8*/ 	.short	0x010a
        /*09aa*/ 	.byte	0xff
	.zero		1


	//   ....[138]....
        /*09ac*/ 	.word	0x00008290
        /*09b0*/ 	.word	0x00000000
        /*09b4*/ 	.word	0x00000000
        /*09b8*/ 	.short	0x0101
        /*09ba*/ 	.byte	0xff
	.zero		1


	//   ....[139]....
        /*09bc*/ 	.word	0x000082b0
        /*09c0*/ 	.word	0x00000003
        /*09c4*/ 	.word	0x00000110
        /*09c8*/ 	.short	0x010a
        /*09ca*/ 	.byte	0xff
	.zero		1


	//   ....[140]....
        /*09cc*/ 	.word	0x00008360
        /*09d0*/ 	.word	0x00000003
        /*09d4*/ 	.word	0x00000110
        /*09d8*/ 	.short	0x010a
        /*09da*/ 	.byte	0xff
	.zero		1


	//   ....[141]....
        /*09dc*/ 	.word	0x00008770
        /*09e0*/ 	.word	0x000000ff
        /*09e4*/ 	.word	0x00000000
        /*09e8*/ 	.short	0x0101
        /*09ea*/ 	.byte	0x04
	.zero		1


	//   ....[142]....
        /*09ec*/ 	.word	0x00008b80
        /*09f0*/ 	.word	0x00000000
        /*09f4*/ 	.word	0x00000000
        /*09f8*/ 	.short	0x0101
        /*09fa*/ 	.byte	0xff
	.zero		1


	//   ....[143]....
        /*09fc*/ 	.word	0x00008e30
        /*0a00*/ 	.word	0x000000ff
        /*0a04*/ 	.word	0x00000000
        /*0a08*/ 	.short	0x0101
        /*0a0a*/ 	.byte	0x04
	.zero		1


	//   ....[144]....
        /*0a0c*/ 	.word	0x00008e50
        /*0a10*/ 	.word	0x00000000
        /*0a14*/ 	.word	0x000001d0
        /*0a18*/ 	.short	0x010a
        /*0a1a*/ 	.byte	0xff
	.zero		1


	//   ....[145]....
        /*0a1c*/ 	.word	0x00008eb0
        /*0a20*/ 	.word	0x00000000
        /*0a24*/ 	.word	0x00000088
        /*0a28*/ 	.short	0x010a
        /*0a2a*/ 	.byte	0xff
	.zero		1


	//   ....[146]....
        /*0a2c*/ 	.word	0x00008f10
        /*0a30*/ 	.word	0x00000000
        /*0a34*/ 	.word	0x00000088
        /*0a38*/ 	.short	0x010a
        /*0a3a*/ 	.byte	0xff
	.zero		1


	//   ....[147]....
        /*0a3c*/ 	.word	0x00008f60
        /*0a40*/ 	.word	0x00000003
        /*0a44*/ 	.word	0x00000160
        /*0a48*/ 	.short	0x010a
        /*0a4a*/ 	.byte	0xff
	.zero		1


	//   ....[148]....
        /*0a4c*/ 	.word	0x00008fc0
        /*0a50*/ 	.word	0x00000000
        /*0a54*/ 	.word	0x00000000
        /*0a58*/ 	.short	0x010a
        /*0a5a*/ 	.byte	0xff
	.zero		1


	//   ....[149]....
        /*0a5c*/ 	.word	0x00009020
        /*0a60*/ 	.word	0x00000000
        /*0a64*/ 	.word	0x00000000
        /*0a68*/ 	.short	0x010a
        /*0a6a*/ 	.byte	0xff
	.zero		1


	//   ....[150]....
        /*0a6c*/ 	.word	0x00009080
        /*0a70*/ 	.word	0x00000000
        /*0a74*/ 	.word	0x00000000
        /*0a78*/ 	.short	0x010a
        /*0a7a*/ 	.byte	0xff
	.zero		1


	//   ....[151]....
        /*0a7c*/ 	.word	0x000090e0
        /*0a80*/ 	.word	0x00000000
        /*0a84*/ 	.word	0x00000000
        /*0a88*/ 	.short	0x010a
        /*0a8a*/ 	.byte	0xff
	.zero		1


	//   ....[152]....
        /*0a8c*/ 	.word	0x00009140
        /*0a90*/ 	.word	0x00000000
        /*0a94*/ 	.word	0x00000000
        /*0a98*/ 	.short	0x010a
        /*0a9a*/ 	.byte	0xff
	.zero		1


	//   ....[153]....
        /*0a9c*/ 	.word	0x000091a0
        /*0aa0*/ 	.word	0x00000000
        /*0aa4*/ 	.word	0x00000000
        /*0aa8*/ 	.short	0x010a
        /*0aaa*/ 	.byte	0xff
	.zero		1


	//   ....[154]....
        /*0aac*/ 	.word	0x00009200
        /*0ab0*/ 	.word	0x00000000
        /*0ab4*/ 	.word	0x00000000
        /*0ab8*/ 	.short	0x010a
        /*0aba*/ 	.byte	0xff
	.zero		1


	//   ....[155]....
        /*0abc*/ 	.word	0x00009260
        /*0ac0*/ 	.word	0x00000000
        /*0ac4*/ 	.word	0x00000000
        /*0ac8*/ 	.short	0x010a
        /*0aca*/ 	.byte	0xff
	.zero		1


	//   ....[156]....
        /*0acc*/ 	.word	0x000092c0
        /*0ad0*/ 	.word	0x00000000
        /*0ad4*/ 	.word	0x00000000
        /*0ad8*/ 	.short	0x010a
        /*0ada*/ 	.byte	0xff
	.zero		1


	//   ....[157]....
        /*0adc*/ 	.word	0x00009320
        /*0ae0*/ 	.word	0x00000000
        /*0ae4*/ 	.word	0x00000000
        /*0ae8*/ 	.short	0x010a
        /*0aea*/ 	.byte	0xff
	.zero		1


	//   ....[158]....
        /*0aec*/ 	.word	0x00009380
        /*0af0*/ 	.word	0x00000000
        /*0af4*/ 	.word	0x00000000
        /*0af8*/ 	.short	0x010a
        /*0afa*/ 	.byte	0xff
	.zero		1


	//   ....[159]....
        /*0afc*/ 	.word	0x000093e0
        /*0b00*/ 	.word	0x00000000
        /*0b04*/ 	.word	0x00000000
        /*0b08*/ 	.short	0x010a
        /*0b0a*/ 	.byte	0xff
	.zero		1


	//   ....[160]....
        /*0b0c*/ 	.word	0x00009440
        /*0b10*/ 	.word	0x00000000
        /*0b14*/ 	.word	0x00000000
        /*0b18*/ 	.short	0x010a
        /*0b1a*/ 	.byte	0xff
	.zero		1


	//   ....[161]....
        /*0b1c*/ 	.word	0x000094a0
        /*0b20*/ 	.word	0x00000000
        /*0b24*/ 	.word	0x00000000
        /*0b28*/ 	.short	0x010a
        /*0b2a*/ 	.byte	0xff
	.zero		1


	//   ....[162]....
        /*0b2c*/ 	.word	0x00009500
        /*0b30*/ 	.word	0x00000000
        /*0b34*/ 	.word	0x00000000
        /*0b38*/ 	.short	0x010a
        /*0b3a*/ 	.byte	0xff
	.zero		1


	//   ....[163]....
        /*0b3c*/ 	.word	0x00009560
        /*0b40*/ 	.word	0x00000000
        /*0b44*/ 	.word	0x00000000
        /*0b48*/ 	.short	0x010a
        /*0b4a*/ 	.byte	0xff
	.zero		1


	//   ....[164]....
        /*0b4c*/ 	.word	0x000095b0
        /*0b50*/ 	.word	0x00000002
        /*0b54*/ 	.word	0x000001c0
        /*0b58*/ 	.short	0x010a
        /*0b5a*/ 	.byte	0xff
	.zero		1


	//   ....[165]....
        /*0b5c*/ 	.word	0x00009610
        /*0b60*/ 	.word	0x00000002
        /*0b64*/ 	.word	0x00000170
        /*0b68*/ 	.short	0x010a
        /*0b6a*/ 	.byte	0xff
	.zero		1


	//   ....[166]....
        /*0b6c*/ 	.word	0x00009660
        /*0b70*/ 	.word	0x00000002
        /*0b74*/ 	.word	0x00000160
        /*0b78*/ 	.short	0x010a
        /*0b7a*/ 	.byte	0xff
	.zero		1


	//   ....[167]....
        /*0b7c*/ 	.word	0x000096c0
        /*0b80*/ 	.word	0x00000000
        /*0b84*/ 	.word	0x00000170
        /*0b88*/ 	.short	0x010a
        /*0b8a*/ 	.byte	0xff
	.zero		1


	//   ....[168]....
        /*0b8c*/ 	.word	0x00009710
        /*0b90*/ 	.word	0x00000000
        /*0b94*/ 	.word	0x00000160
        /*0b98*/ 	.short	0x010a
        /*0b9a*/ 	.byte	0xff
	.zero		1


	//   ....[169]....
        /*0b9c*/ 	.word	0x00009770
        /*0ba0*/ 	.word	0x00000002
        /*0ba4*/ 	.word	0x000001a0
        /*0ba8*/ 	.short	0x010a
        /*0baa*/ 	.byte	0xff
	.zero		1


	//   ....[170]....
        /*0bac*/ 	.word	0x000097d0
        /*0bb0*/ 	.word	0x00000000
        /*0bb4*/ 	.word	0x00000000
        /*0bb8*/ 	.short	0x010a
        /*0bba*/ 	.byte	0xff
	.zero		1


	//   ....[171]....
        /*0bbc*/ 	.word	0x00009830
        /*0bc0*/ 	.word	0x00000000
        /*0bc4*/ 	.word	0x00000000
        /*0bc8*/ 	.short	0x010a
        /*0bca*/ 	.byte	0xff
	.zero		1


	//   ....[172]....
        /*0bcc*/ 	.word	0x00009890
        /*0bd0*/ 	.word	0x00000000
        /*0bd4*/ 	.word	0x00000000
        /*0bd8*/ 	.short	0x010a
        /*0bda*/ 	.byte	0xff
	.zero		1


	//   ....[173]....
        /*0bdc*/ 	.word	0x000098f0
        /*0be0*/ 	.word	0x00000000
        /*0be4*/ 	.word	0x00000000
        /*0be8*/ 	.short	0x010a
        /*0bea*/ 	.byte	0xff
	.zero		1


	//   ....[174]....
        /*0bec*/ 	.word	0x00009950
        /*0bf0*/ 	.word	0x00000000
        /*0bf4*/ 	.word	0x00000000
        /*0bf8*/ 	.short	0x010a
        /*0bfa*/ 	.byte	0xff
	.zero		1


	//   ....[175]....
        /*0bfc*/ 	.word	0x000099a0
        /*0c00*/ 	.word	0x00000008
        /*0c04*/ 	.word	0x00000160
        /*0c08*/ 	.short	0x010a
        /*0c0a*/ 	.byte	0xff
	.zero		1


	//   ....[176]....
        /*0c0c*/ 	.word	0x00009a00
        /*0c10*/ 	.word	0x00000000
        /*0c14*/ 	.word	0x00000158
        /*0c18*/ 	.short	0x010a
        /*0c1a*/ 	.byte	0xff
	.zero		1


	//   ....[177]....
        /*0c1c*/ 	.word	0x00009a60
        /*0c20*/ 	.word	0x00000000
        /*0c24*/ 	.word	0x00000130
        /*0c28*/ 	.short	0x010a
        /*0c2a*/ 	.byte	0xff
	.zero		1


	//   ....[178]....
        /*0c2c*/ 	.word	0x00009ac0
        /*0c30*/ 	.word	0x00000000
        /*0c34*/ 	.word	0x00000138
        /*0c38*/ 	.short	0x010a
        /*0c3a*/ 	.byte	0xff
	.zero		1


	//   ....[179]....
        /*0c3c*/ 	.word	0x00009b20
        /*0c40*/ 	.word	0x00000000
        /*0c44*/ 	.word	0x00000140
        /*0c48*/ 	.short	0x010a
        /*0c4a*/ 	.byte	0xff
	.zero		1


	//   ....[180]....
        /*0c4c*/ 	.word	0x00009b80
        /*0c50*/ 	.word	0x00000000
        /*0c54*/ 	.word	0x00000148
        /*0c58*/ 	.short	0x010a
        /*0c5a*/ 	.byte	0xff
	.zero		1


	//   ....[181]....
        /*0c5c*/ 	.word	0x00009be0
        /*0c60*/ 	.word	0x00000000
        /*0c64*/ 	.word	0x00000130
        /*0c68*/ 	.short	0x010a
        /*0c6a*/ 	.byte	0xff
	.zero		1


	//   ....[182]....
        /*0c6c*/ 	.word	0x00009c40
        /*0c70*/ 	.word	0x00000000
        /*0c74*/ 	.word	0x00000138
        /*0c78*/ 	.short	0x010a
        /*0c7a*/ 	.byte	0xff
	.zero		1


	//   ....[183]....
        /*0c7c*/ 	.word	0x00009ca0
        /*0c80*/ 	.word	0x00000000
        /*0c84*/ 	.word	0x00000140
        /*0c88*/ 	.short	0x010a
        /*0c8a*/ 	.byte	0xff
	.zero		1


	//   ....[184]....
        /*0c8c*/ 	.word	0x00009cf0
        /*0c90*/ 	.word	0x00000003
        /*0c94*/ 	.word	0x00000160
        /*0c98*/ 	.short	0x010a
        /*0c9a*/ 	.byte	0xff
	.zero		1


	//   ....[185]....
        /*0c9c*/ 	.word	0x00009d50
        /*0ca0*/ 	.word	0x00000000
        /*0ca4*/ 	.word	0x00000110
        /*0ca8*/ 	.short	0x010a
        /*0caa*/ 	.byte	0xff
	.zero		1


	//   ....[186]....
        /*0cac*/ 	.word	0x00009da0
        /*0cb0*/ 	.word	0x0000001a
        /*0cb4*/ 	.word	0x00000180
        /*0cb8*/ 	.short	0x010a
        /*0cba*/ 	.byte	0xff
	.zero		1


	//   ....[187]....
        /*0cbc*/ 	.word	0x00009df0
        /*0cc0*/ 	.word	0x00000004
        /*0cc4*/ 	.word	0x00000110
        /*0cc8*/ 	.short	0x010a
        /*0cca*/ 	.byte	0xff
	.zero		1


	//   ....[188]....
        /*0ccc*/ 	.word	0x00009e40
        /*0cd0*/ 	.word	0x00000002
        /*0cd4*/ 	.word	0x00000110
        /*0cd8*/ 	.short	0x010a
        /*0cda*/ 	.byte	0xff
	.zero		1


	//   ....[189]....
        /*0cdc*/ 	.word	0x00009e90
        /*0ce0*/ 	.word	0x00000003
        /*0ce4*/ 	.word	0x00000110
        /*0ce8*/ 	.short	0x010a
        /*0cea*/ 	.byte	0xff
	.zero		1


	//----- nvinfo : EIATTR_NUM_MBARRIERS
	.align		4
.L_47:
        /*0cec*/ 	.byte	0x03, 0x38
        /*0cee*/ 	.short	0x003c


	//----- nvinfo : EIATTR_EXIT_INSTR_OFFSETS
	.align		4
        /*0cf0*/ 	.byte	0x04, 0x1c
        /*0cf2*/ 	.short	(.L_49 - .L_48)


	//   ....[0]....
.L_48:
        /*0cf4*/ 	.word	0x00003230


	//   ....[1]....
        /*0cf8*/ 	.word	0x00003740


	//   ....[2]....
        /*0cfc*/ 	.word	0x000037a0


	//   ....[3]....
        /*0d00*/ 	.word	0x00004640


	//   ....[4]....
        /*0d04*/ 	.word	0x00005870


	//   ....[5]....
        /*0d08*/ 	.word	0x000058b0


	//   ....[6]....
        /*0d0c*/ 	.word	0x00008d10


	//   ....[7]....
        /*0d10*/ 	.word	0x00008d90


	//   ....[8]....
        /*0d14*/ 	.word	0x00008dc0


	//   ....[9]....
        /*0d18*/ 	.word	0x00008e40


	//----- nvinfo : EIATTR_MAX_THREADS
	.align		4
.L_49:
        /*0d1c*/ 	.byte	0x04, 0x05
        /*0d1e*/ 	.short	(.L_51 - .L_50)
.L_50:
        /*0d20*/ 	.word	0x00000100
        /*0d24*/ 	.word	0x00000001
        /*0d28*/ 	.word	0x00000001


	//----- nvinfo : EIATTR_CRS_STACK_SIZE
	.align		4
.L_51:
        /*0d2c*/ 	.byte	0x04, 0x1e
        /*0d2e*/ 	.short	(.L_53 - .L_52)
.L_52:
        /*0d30*/ 	.word	0x00000000


	//----- nvinfo : EIATTR_CBANK_PARAM_SIZE
	.align		4
.L_53:
        /*0d34*/ 	.byte	0x03, 0x19
        /*0d36*/ 	.short	0x0800


	//----- nvinfo : EIATTR_PARAM_CBANK
	.align		4
        /*0d38*/ 	.byte	0x04, 0x0a
        /*0d3a*/ 	.short	(.L_55 - .L_54)
	.align		4
.L_54:
        /*0d3c*/ 	.word	index@(.nv.constant0._ZN7cutlass13device_kernelINS_4gemm6kernel13GemmUniversalIN4cute5tupleIJiiiiEEENS1_10collective13CollectiveMmaINS1_35MainloopSm100TmaUmmaWarpSpecializedILi17ELi2ELi4ENS5_IJNS4_1CILi2EEENSA_ILi1EEESC_EEEEENS5_IJNSA_ILi64EEENSA_ILi128EEENSA_ILi32EEEEEENS_6half_tENS5_IJlSC_lEEESJ_SK_NS4_8TiledMMAINS4_8MMA_AtomIJNS4_20SM100_MMA_F16BF16_SSISJ_SJ_fLi64ELi128ELNS4_4UMMA5MajorE0ELSP_0ELNSO_7ScaleInE0ELSQ_0EEEEEENS4_6LayoutINS5_IJSC_SC_SC_EEENS5_IJNSA_ILi0EEESV_SV_EEEEENS5_IJNS4_10UnderscoreESY_SY_EEEEENS4_13SM90_TMA_LOADENS4_14ComposedLayoutINS4_7SwizzleILi2ELi4ELi3EEENS4_18smem_ptr_flag_bitsILi16EEENST_INS5_IJNSA_ILi8EEESH_EEENS5_IJSH_SC_EEEEEEEvNS4_8identityENS4_23SM90_TMA_LOAD_MULTICASTES1B_vS1C_EENS_8epilogue10collective18CollectiveEpilogueINS1F_23Sm100TmaWarpSpecializedILi4ELi2ELi16ELb1ELb0EEEJSI_NS5_IJNST_ISF_SC_EENST_ISH_SC_EEEEESJ_SK_SJ_SK_NS1F_6fusion15FusionCallbacksIS1J_NS1N_17LinearCombinationISJ_fSJ_fLNS_15FloatRoundStyleE2EEESI_S1M_JEEENS4_5SM1004TMEM4LOAD26SM100_TMEM_LOAD_16dp256b4xES11_S1B_NS4_17SM75_U32x4_LDSM_NENS4_14SM90_TMA_STOREES1B_NS4_17SM90_U32x4_STSM_NENS4_39AutoVectorizingCopyWithAssumedAlignmentILi128EEEEEEvvEEEEvNT_6ParamsE)
        /*0d40*/ 	.short	0x0380
        /*0d42*/ 	.short	0x0800


	//----- nvinfo : EIATTR_SW_WAR
	.align		4
.L_55:
        /*0d44*/ 	.byte	0x04, 0x36
        /*0d46*/ 	.short	(.L_57 - .L_56)
.L_56:
        /*0d48*/ 	.word	0x00000008
.L_57:


//--------------------- .nv.callgraph             --------------------------
	.section	.nv.callgraph,"",@"SHT_CUDA_CALLGRAPH"
	.align	4
	.sectionentsize	8
	.align		4
        /*0000*/ 	.word	0x00000000
	.align		4
        /*0004*/ 	.word	0xffffffff
	.align		4
        /*0008*/ 	.word	index@(_ZN7cutlass13device_kernelINS_4gemm6kernel13GemmUniversalIN4cute5tupleIJiiiiEEENS1_10collective13CollectiveMmaINS1_35MainloopSm100TmaUmmaWarpSpecializedILi17ELi2ELi4ENS5_IJNS4_1CILi2EEENSA_ILi1EEESC_EEEEENS5_IJNSA_ILi64EEENSA_ILi128EEENSA_ILi32EEEEEENS_6half_tENS5_IJlSC_lEEESJ_SK_NS4_8TiledMMAINS4_8MMA_AtomIJNS4_20SM100_MMA_F16BF16_SSISJ_SJ_fLi64ELi128ELNS4_4UMMA5MajorE0ELSP_0ELNSO_7ScaleInE0ELSQ_0EEEEEENS4_6LayoutINS5_IJSC_SC_SC_EEENS5_IJNSA_ILi0EEESV_SV_EEEEENS5_IJNS4_10UnderscoreESY_SY_EEEEENS4_13SM90_TMA_LOADENS4_14ComposedLayoutINS4_7SwizzleILi2ELi4ELi3EEENS4_18smem_ptr_flag_bitsILi16EEENST_INS5_IJNSA_ILi8EEESH_EEENS5_IJSH_SC_EEEEEEEvNS4_8identityENS4_23SM90_TMA_LOAD_MULTICASTES1B_vS1C_EENS_8epilogue10collective18CollectiveEpilogueINS1F_23Sm100TmaWarpSpecializedILi4ELi2ELi16ELb1ELb0EEEJSI_NS5_IJNST_ISF_SC_EENST_ISH_SC_EEEEESJ_SK_SJ_SK_NS1F_6fusion15FusionCallbacksIS1J_NS1N_17LinearCombinationISJ_fSJ_fLNS_15FloatRoundStyleE2EEESI_S1M_JEEENS4_5SM1004TMEM4LOAD26SM100_TMEM_LOAD_16dp256b4xES11_S1B_NS4_17SM75_U32x4_LDSM_NENS4_14SM90_TMA_STOREES1B_NS4_17SM90_U32x4_STSM_NENS4_39AutoVectorizingCopyWithAssumedAlignmentILi128EEEEEEvvEEEEvNT_6ParamsE)
	.align		4
        /*000c*/ 	.word	index@(__assertfail)
	.align		4
        /*0010*/ 	.word	0x00000000
	.align		4
        /*0014*/ 	.word	0xfffffffe
	.align		4
        /*0018*/ 	.word	0x00000000
	.align		4
        /*001c*/ 	.word	0xfffffffd
	.align		4
        /*0020*/ 	.word	0x00000000
	.align		4
        /*0024*/ 	.word	0xfffffffc


//--------------------- .nv.constant4             --------------------------
	.section	.nv.constant4,"a",@progbits
	.align	8
	.align		8
.nv.constant4:
        /*0000*/ 	.dword	__assertfail
	.align		8
        /*0008*/ 	.dword	__unnamed_1
	.align		8
        /*0010*/ 	.dword	__unnamed_2
	.align		8
        /*0018*/ 	.dword	_ZN40_INTERNAL_ae1ac144_4_k_cu_bc90e16a_212284cuda3std3__45__cpo5beginE
	.align		8
        /*0020*/ 	.dword	_ZN40_INTERNAL_ae1ac144_4_k_cu_bc90e16a_212284cuda3std3__45__cpo3endE
	.align		8
        /*0028*/ 	.dword	_ZN40_INTERNAL_ae1ac144_4_k_cu_bc90e16a_212284cuda3std3__45__cpo6cbeginE
	.align		8
        /*0030*/ 	.dword	_ZN40_INTERNAL_ae1ac144_4_k_cu_bc90e16a_212284cuda3std3__45__cpo4cendE
	.align		8
        /*0038*/ 	.dword	_ZN40_INTERNAL_ae1ac144_4_k_cu_bc90e16a_212284cuda3std3__442_GLOBAL__N__ae1ac144_4_k_cu_bc90e16a_212286ignoreE
	.align		8
        /*0040*/ 	.dword	_ZN40_INTERNAL_ae1ac144_4_k_cu_bc90e16a_212284cuda3std3__419piecewise_constructE
	.align		8
        /*0048*/ 	.dword	_ZN40_INTERNAL_ae1ac144_4_k_cu_bc90e16a_212284cuda3std3__48in_placeE
	.align		8
        /*0050*/ 	.dword	_ZN40_INTERNAL_ae1ac144_4_k_cu_bc90e16a_212284cuda3std6ranges3__45__cpo4swapE
	.align		8
        /*0058*/ 	.dword	_ZN40_INTERNAL_ae1ac144_4_k_cu_bc90e16a_212284cuda3std6ranges3__45__cpo9iter_moveE
	.align		8
        /*0060*/ 	.dword	_ZN40_INTERNAL_ae1ac144_4_k_cu_bc90e16a_212284cute7productE
	.align		8
        /*0068*/ 	.dword	_ZN40_INTERNAL_ae1ac144_4_k_cu_bc90e16a_212284cute1_E
	.align		8
        /*0070*/ 	.dword	$str$25
	.align		8
        /*0078*/ 	.dword	$str$26
	.align		8
        /*0080*/ 	.dword	$str$27
	.align		8
        /*0088*/ 	.dword	$str$28


//--------------------- .text._ZN7cutlass13device_kernelINS_4gemm6kernel13GemmUniversalIN4cute5tupleIJiiiiEEENS1_10collective13CollectiveMmaINS1_35MainloopSm100TmaUmmaWarpSpecializedILi17ELi2ELi4ENS5_IJNS4_1CILi2EEENSA_ILi1EEESC_EEEEENS5_IJNSA_ILi64EEENSA_ILi128EEENSA_ILi32EEEEEENS_6half_tENS5_IJlSC_lEEESJ_SK_NS4_8TiledMMAINS4_8MMA_AtomIJNS4_20SM100_MMA_F16BF16_SSISJ_SJ_fLi64ELi128ELNS4_4UMMA5MajorE0ELSP_0ELNSO_7ScaleInE0ELSQ_0EEEEEENS4_6LayoutINS5_IJSC_SC_SC_EEENS5_IJNSA_ILi0EEESV_SV_EEEEENS5_IJNS4_10UnderscoreESY_SY_EEEEENS4_13SM90_TMA_LOADENS4_14ComposedLayoutINS4_7SwizzleILi2ELi4ELi3EEENS4_18smem_ptr_flag_bitsILi16EEENST_INS5_IJNSA_ILi8EEESH_EEENS5_IJSH_SC_EEEEEEEvNS4_8identityENS4_23SM90_TMA_LOAD_MULTICASTES1B_vS1C_EENS_8epilogue10collective18CollectiveEpilogueINS1F_23Sm100TmaWarpSpecializedILi4ELi2ELi16ELb1ELb0EEEJSI_NS5_IJNST_ISF_SC_EENST_ISH_SC_EEEEESJ_SK_SJ_SK_NS1F_6fusion15FusionCallbacksIS1J_NS1N_17LinearCombinationISJ_fSJ_fLNS_15FloatRoundStyleE2EEESI_S1M_JEEENS4_5SM1004TMEM4LOAD26SM100_TMEM_LOAD_16dp256b4xES11_S1B_NS4_17SM75_U32x4_LDSM_NENS4_14SM90_TMA_STOREES1B_NS4_17SM90_U32x4_STSM_NENS4_39AutoVectorizingCopyWithAssumedAlignmentILi128EEEEEEvvEEEEvNT_6ParamsE --------------------------
	.section	.text._ZN7cutlass13device_kernelINS_4gemm6kernel13GemmUniversalIN4cute5tupleIJiiiiEEENS1_10collective13CollectiveMmaINS1_35MainloopSm100TmaUmmaWarpSpecializedILi17ELi2ELi4ENS5_IJNS4_1CILi2EEENSA_ILi1EEESC_EEEEENS5_IJNSA_ILi64EEENSA_ILi128EEENSA_ILi32EEEEEENS_6half_tENS5_IJlSC_lEEESJ_SK_NS4_8TiledMMAINS4_8MMA_AtomIJNS4_20SM100_MMA_F16BF16_SSISJ_SJ_fLi64ELi128ELNS4_4UMMA5MajorE0ELSP_0ELNSO_7ScaleInE0ELSQ_0EEEEEENS4_6LayoutINS5_IJSC_SC_SC_EEENS5_IJNSA_ILi0EEESV_SV_EEEEENS5_IJNS4_10UnderscoreESY_SY_EEEEENS4_13SM90_TMA_LOADENS4_14ComposedLayoutINS4_7SwizzleILi2ELi4ELi3EEENS4_18smem_ptr_flag_bitsILi16EEENST_INS5_IJNSA_ILi8EEESH_EEENS5_IJSH_SC_EEEEEEEvNS4_8identityENS4_23SM90_TMA_LOAD_MULTICASTES1B_vS1C_EENS_8epilogue10collective18CollectiveEpilogueINS1F_23Sm100TmaWarpSpecializedILi4ELi2ELi16ELb1ELb0EEEJSI_NS5_IJNST_ISF_SC_EENST_ISH_SC_EEEEESJ_SK_SJ_SK_NS1F_6fusion15FusionCallbacksIS1J_NS1N_17LinearCombinationISJ_fSJ_fLNS_15FloatRoundStyleE2EEESI_S1M_JEEENS4_5SM1004TMEM4LOAD26SM100_TMEM_LOAD_16dp256b4xES11_S1B_NS4_17SM75_U32x4_LDSM_NENS4_14SM90_TMA_STOREES1B_NS4_17SM90_U32x4_STSM_NENS4_39AutoVectorizingCopyWithAssumedAlignmentILi128EEEEEEvvEEEEvNT_6ParamsE,"ax",@progbits
	.align	128
.text._ZN7cutlass13device_kernelINS_4gemm6kernel13GemmUniversalIN4cute5tupleIJiiiiEEENS1_10collective13CollectiveMmaINS1_35MainloopSm100TmaUmmaWarpSpecializedILi17ELi2ELi4ENS5_IJNS4_1CILi2EEENSA_ILi1EEESC_EEEEENS5_IJNSA_ILi64EEENSA_ILi128EEENSA_ILi32EEEEEENS_6half_tENS5_IJlSC_lEEESJ_SK_NS4_8TiledMMAINS4_8MMA_AtomIJNS4_20SM100_MMA_F16BF16_SSISJ_SJ_fLi64ELi128ELNS4_4UMMA5MajorE0ELSP_0ELNSO_7ScaleInE0ELSQ_0EEEEEENS4_6LayoutINS5_IJSC_SC_SC_EEENS5_IJNSA_ILi0EEESV_SV_EEEEENS5_IJNS4_10UnderscoreESY_SY_EEEEENS4_13SM90_TMA_LOADENS4_14ComposedLayoutINS4_7SwizzleILi2ELi4ELi3EEENS4_18smem_ptr_flag_bitsILi16EEENST_INS5_IJNSA_ILi8EEESH_EEENS5_IJSH_SC_EEEEEEEvNS4_8identityENS4_23SM90_TMA_LOAD_MULTICASTES1B_vS1C_EENS_8epilogue10collective18CollectiveEpilogueINS1F_23Sm100TmaWarpSpecializedILi4ELi2ELi16ELb1ELb0EEEJSI_NS5_IJNST_ISF_SC_EENST_ISH_SC_EEEEESJ_SK_SJ_SK_NS1F_6fusion15FusionCallbacksIS1J_NS1N_17LinearCombinationISJ_fSJ_fLNS_15FloatRoundStyleE2EEESI_S1M_JEEENS4_5SM1004TMEM4LOAD26SM100_TMEM_LOAD_16dp256b4xES11_S1B_NS4_17SM75_U32x4_LDSM_NENS4_14SM90_TMA_STOREES1B_NS4_17SM90_U32x4_STSM_NENS4_39AutoVectorizingCopyWithAssumedAlignmentILi128EEEEEEvvEEEEvNT_6ParamsE:
        .type           _ZN7cutlass13device_kernelINS_4gemm6kernel13GemmUniversalIN4cute5tupleIJiiiiEEENS1_10collective13CollectiveMmaINS1_35MainloopSm100TmaUmmaWarpSpecializedILi17ELi2ELi4ENS5_IJNS4_1CILi2EEENSA_ILi1EEESC_EEEEENS5_IJNSA_ILi64EEENSA_ILi128EEENSA_ILi32EEEEEENS_6half_tENS5_IJlSC_lEEESJ_SK_NS4_8TiledMMAINS4_8MMA_AtomIJNS4_20SM100_MMA_F16BF16_SSISJ_SJ_fLi64ELi128ELNS4_4UMMA5MajorE0ELSP_0ELNSO_7ScaleInE0ELSQ_0EEEEEENS4_6LayoutINS5_IJSC_SC_SC_EEENS5_IJNSA_ILi0EEESV_SV_EEEEENS5_IJNS4_10UnderscoreESY_SY_EEEEENS4_13SM90_TMA_LOADENS4_14ComposedLayoutINS4_7SwizzleILi2ELi4ELi3EEENS4_18smem_ptr_flag_bitsILi16EEENST_INS5_IJNSA_ILi8EEESH_EEENS5_IJSH_SC_EEEEEEEvNS4_8identityENS4_23SM90_TMA_LOAD_MULTICASTES1B_vS1C_EENS_8epilogue10collective18CollectiveEpilogueINS1F_23Sm100TmaWarpSpecializedILi4ELi2ELi16ELb1ELb0EEEJSI_NS5_IJNST_ISF_SC_EENST_ISH_SC_EEEEESJ_SK_SJ_SK_NS1F_6fusion15FusionCallbacksIS1J_NS1N_17LinearCombinationISJ_fSJ_fLNS_15FloatRoundStyleE2EEESI_S1M_JEEENS4_5SM1004TMEM4LOAD26SM100_TMEM_LOAD_16dp256b4xES11_S1B_NS4_17SM75_U32x4_LDSM_NENS4_14SM90_TMA_STOREES1B_NS4_17SM90_U32x4_STSM_NENS4_39AutoVectorizingCopyWithAssumedAlignmentILi128EEEEEEvvEEEEvNT_6ParamsE,@function
        .size           _ZN7cutlass13device_kernelINS_4gemm6kernel13GemmUniversalIN4cute5tupleIJiiiiEEENS1_10collective13CollectiveMmaINS1_35MainloopSm100TmaUmmaWarpSpecializedILi17ELi2ELi4ENS5_IJNS4_1CILi2EEENSA_ILi1EEESC_EEEEENS5_IJNSA_ILi64EEENSA_ILi128EEENSA_ILi32EEEEEENS_6half_tENS5_IJlSC_lEEESJ_SK_NS4_8TiledMMAINS4_8MMA_AtomIJNS4_20SM100_MMA_F16BF16_SSISJ_SJ_fLi64ELi128ELNS4_4UMMA5MajorE0ELSP_0ELNSO_7ScaleInE0ELSQ_0EEEEEENS4_6LayoutINS5_IJSC_SC_SC_EEENS5_IJNSA_ILi0EEESV_SV_EEEEENS5_IJNS4_10UnderscoreESY_SY_EEEEENS4_13SM90_TMA_LOADENS4_14ComposedLayoutINS4_7SwizzleILi2ELi4ELi3EEENS4_18smem_ptr_flag_bitsILi16EEENST_INS5_IJNSA_ILi8EEESH_EEENS5_IJSH_SC_EEEEEEEvNS4_8identityENS4_23SM90_TMA_LOAD_MULTICASTES1B_vS1C_EENS_8epilogue10collective18CollectiveEpilogueINS1F_23Sm100TmaWarpSpecializedILi4ELi2ELi16ELb1ELb0EEEJSI_NS5_IJNST_ISF_SC_EENST_ISH_SC_EEEEESJ_SK_SJ_SK_NS1F_6fusion15FusionCallbacksIS1J_NS1N_17LinearCombinationISJ_fSJ_fLNS_15FloatRoundStyleE2EEESI_S1M_JEEENS4_5SM1004TMEM4LOAD26SM100_TMEM_LOAD_16dp256b4xES11_S1B_NS4_17SM75_U32x4_LDSM_NENS4_14SM90_TMA_STOREES1B_NS4_17SM90_U32x4_STSM_NENS4_39AutoVectorizingCopyWithAssumedAlignmentILi128EEEEEEvvEEEEvNT_6ParamsE,(.L_x_223 - _ZN7cutlass13device_kernelINS_4gemm6kernel13GemmUniversalIN4cute5tupleIJiiiiEEENS1_10collective13CollectiveMmaINS1_35MainloopSm100TmaUmmaWarpSpecializedILi17ELi2ELi4ENS5_IJNS4_1CILi2EEENSA_ILi1EEESC_EEEEENS5_IJNSA_ILi64EEENSA_ILi128EEENSA_ILi32EEEEEENS_6half_tENS5_IJlSC_lEEESJ_SK_NS4_8TiledMMAINS4_8MMA_AtomIJNS4_20SM100_MMA_F16BF16_SSISJ_SJ_fLi64ELi128ELNS4_4UMMA5MajorE0ELSP_0ELNSO_7ScaleInE0ELSQ_0EEEEEENS4_6LayoutINS5_IJSC_SC_SC_EEENS5_IJNSA_ILi0EEESV_SV_EEEEENS5_IJNS4_10UnderscoreESY_SY_EEEEENS4_13SM90_TMA_LOADENS4_14ComposedLayoutINS4_7SwizzleILi2ELi4ELi3EEENS4_18smem_ptr_flag_bitsILi16EEENST_INS5_IJNSA_ILi8EEESH_EEENS5_IJSH_SC_EEEEEEEvNS4_8identityENS4_23SM90_TMA_LOAD_MULTICASTES1B_vS1C_EENS_8epilogue10collective18CollectiveEpilogueINS1F_23Sm100TmaWarpSpecializedILi4ELi2ELi16ELb1ELb0EEEJSI_NS5_IJNST_ISF_SC_EENST_ISH_SC_EEEEESJ_SK_SJ_SK_NS1F_6fusion15FusionCallbacksIS1J_NS1N_17LinearCombinationISJ_fSJ_fLNS_15FloatRoundStyleE2EEESI_S1M_JEEENS4_5SM1004TMEM4LOAD26SM100_TMEM_LOAD_16dp256b4xES11_S1B_NS4_17SM75_U32x4_LDSM_NENS4_14SM90_TMA_STOREES1B_NS4_17SM90_U32x4_STSM_NENS4_39AutoVectorizingCopyWithAssumedAlignmentILi128EEEEEEvvEEEEvNT_6ParamsE)
        .other          _ZN7cutlass13device_kernelINS_4gemm6kernel13GemmUniversalIN4cute5tupleIJiiiiEEENS1_10collective13CollectiveMmaINS1_35MainloopSm100TmaUmmaWarpSpecializedILi17ELi2ELi4ENS5_IJNS4_1CILi2EEENSA_ILi1EEESC_EEEEENS5_IJNSA_ILi64EEENSA_ILi128EEENSA_ILi32EEEEEENS_6half_tENS5_IJlSC_lEEESJ_SK_NS4_8TiledMMAINS4_8MMA_AtomIJNS4_20SM100_MMA_F16BF16_SSISJ_SJ_fLi64ELi128ELNS4_4UMMA5MajorE0ELSP_0ELNSO_7ScaleInE0ELSQ_0EEEEEENS4_6LayoutINS5_IJSC_SC_SC_EEENS5_IJNSA_ILi0EEESV_SV_EEEEENS5_IJNS4_10UnderscoreESY_SY_EEEEENS4_13SM90_TMA_LOADENS4_14ComposedLayoutINS4_7SwizzleILi2ELi4ELi3EEENS4_18smem_ptr_flag_bitsILi16EEENST_INS5_IJNSA_ILi8EEESH_EEENS5_IJSH_SC_EEEEEEEvNS4_8identityENS4_23SM90_TMA_LOAD_MULTICASTES1B_vS1C_EENS_8epilogue10collective18CollectiveEpilogueINS1F_23Sm100TmaWarpSpecializedILi4ELi2ELi16ELb1ELb0EEEJSI_NS5_IJNST_ISF_SC_EENST_ISH_SC_EEEEESJ_SK_SJ_SK_NS1F_6fusion15FusionCallbacksIS1J_NS1N_17LinearCombinationISJ_fSJ_fLNS_15FloatRoundStyleE2EEESI_S1M_JEEENS4_5SM1004TMEM4LOAD26SM100_TMEM_LOAD_16dp256b4xES11_S1B_NS4_17SM75_U32x4_LDSM_NENS4_14SM90_TMA_STOREES1B_NS4_17SM90_U32x4_STSM_NENS4_39AutoVectorizingCopyWithAssumedAlignmentILi128EEEEEEvvEEEEvNT_6ParamsE,@"STO_CUDA_ENTRY STV_DEFAULT"
_ZN7cutlass13device_kernelINS_4gemm6kernel13GemmUniversalIN4cute5tupleIJiiiiEEENS1_10collective13CollectiveMmaINS1_35MainloopSm100TmaUmmaWarpSpecializedILi17ELi2ELi4ENS5_IJNS4_1CILi2EEENSA_ILi1EEESC_EEEEENS5_IJNSA_ILi64EEENSA_ILi128EEENSA_ILi32EEEEEENS_6half_tENS5_IJlSC_lEEESJ_SK_NS4_8TiledMMAINS4_8MMA_AtomIJNS4_20SM100_MMA_F16BF16_SSISJ_SJ_fLi64ELi128ELNS4_4UMMA5MajorE0ELSP_0ELNSO_7ScaleInE0ELSQ_0EEEEEENS4_6LayoutINS5_IJSC_SC_SC_EEENS5_IJNSA_ILi0EEESV_SV_EEEEENS5_IJNS4_10UnderscoreESY_SY_EEEEENS4_13SM90_TMA_LOADENS4_14ComposedLayoutINS4_7SwizzleILi2ELi4ELi3EEENS4_18smem_ptr_flag_bitsILi16EEENST_INS5_IJNSA_ILi8EEESH_EEENS5_IJSH_SC_EEEEEEEvNS4_8identityENS4_23SM90_TMA_LOAD_MULTICASTES1B_vS1C_EENS_8epilogue10collective18CollectiveEpilogueINS1F_23Sm100TmaWarpSpecializedILi4ELi2ELi16ELb1ELb0EEEJSI_NS5_IJNST_ISF_SC_EENST_ISH_SC_EEEEESJ_SK_SJ_SK_NS1F_6fusion15FusionCallbacksIS1J_NS1N_17LinearCombinationISJ_fSJ_fLNS_15FloatRoundStyleE2EEESI_S1M_JEEENS4_5SM1004TMEM4LOAD26SM100_TMEM_LOAD_16dp256b4xES11_S1B_NS4_17SM75_U32x4_LDSM_NENS4_14SM90_TMA_STOREES1B_NS4_17SM90_U32x4_STSM_NENS4_39AutoVectorizingCopyWithAssumedAlignmentILi128EEEEEEvvEEEEvNT_6ParamsE:
[----:B------:R-:W1:Y:S01]  /*0000*/  LDC R1, c[0x0][0x37c] ;  /* 0x0000df00ff017b82 */ /* 0x000e620000000800 */
[----:B------:R-:W2:Y:S01]  /*0010*/  S2R R57, SR_TID.X ;  /* 0x0000000000397919 */ /* 0x000ea20000002100 */
[----:B------:R-:W3:Y:S01]  /*0020*/  LDCU.64 UR8, c[0x0][0x890] ;  /* 0x00011200ff0877ac */ /* 0x000ee20008000a00 */
[----:B------:R-:W-:Y:S02]  /*0030*/  PRMT R45, RZ, 0x7610, R45 ;  /* 0x00007610ff2d7816 */ /* 0x000fe4000000002d */
[----:B------:R-:W-:Y:S01]  /*0040*/  ELECT P3, URZ, PT ;  /* 0x0000000000ff782f */ /* 0x000fe20003860000 */
[----:B---3--:R-:W-:-:S04]  /*0050*/  UISETP.NE.U32.AND UP0, UPT, UR8, URZ, UPT ;  /* 0x000000ff0800728c */ /* 0x008fc8000bf05070 */
[----:B------:R-:W-:Y:S01]  /*0060*/  UISETP.NE.AND.EX UP0, UPT, UR9, URZ, UPT, UP0 ;  /* 0x000000ff0900728c */ /* 0x000fe2000bf05300 */
[----:B--2---:R-:W-:-:S05]  /*0070*/  SHF.R.U32.HI R46, RZ, 0x5, R57 ;  /* 0x00000005ff2e7819 */ /* 0x004fca0000011639 */
[----:B------:R-:W2:Y:S02]  /*0080*/  SHFL.IDX PT, R0, R46, RZ, 0x1f ;  /* 0x00001fff2e007589 */ /* 0x000ea400000e0000 */
[----:B--2---:R-:W-:Y:S01]  /*0090*/  R2UR UR18, R0 ;  /* 0x00000000001272ca */ /* 0x004fe200000e0000 */
[----:B-1----:R-:W-:-:S14]  /*00a0*/  BRA.U UP0, `(.L_x_0) ;  /* 0x0000000100307547 */ /* 0x002fdc000b800000 */
[----:B------:R-:W1:Y:S02]  /*00b0*/  LDCU.64 UR4, c[0x0][0x888] ;  /* 0x00011100ff0477ac */ /* 0x000e640008000a00 */
[----:B-1----:R-:W-:-:S04]  /*00c0*/  UISETP.NE.U32.AND UP0, UPT, UR4, URZ, UPT ;  /* 0x000000ff0400728c */ /* 0x002fc8000bf05070 */
[----:B------:R-:W-:-:S09]  /*00d0*/  UISETP.NE.AND.EX UP0, UPT, UR5, URZ, UPT, UP0 ;  /* 0x000000ff0500728c */ /* 0x000fd2000bf05300 */
[----:B------:R-:W-:Y:S05]  /*00e0*/  BRA.U !UP0, `(.L_x_1) ;  /* 0x0000000108147547 */ /* 0x000fea000b800000 */
[----:B------:R-:W1:Y:S01]  /*00f0*/  LDC.64 R2, c[0x0][0x888] ;  /* 0x00022200ff027b82 */ /* 0x000e620000000a00 */
[----:B------:R-:W1:Y:S02]  /*0100*/  LDCU.64 UR4, c[0x0][0x358] ;  /* 0x00006b00ff0477ac */ /* 0x000e640008000a00 */
[----:B-1----:R1:W5:Y:S01]  /*0110*/  LDG.E R27, desc[UR4][R2.64] ;  /* 0x00000004021b7981 */ /* 0x002362000c1e1900 */
[----:B------:R-:W-:Y:S01]  /*0120*/  HFMA2 R45, -RZ, RZ, 0, 5.9604644775390625e-08 ;  /* 0x00000001ff2d7431 */ /* 0x000fe200000001ff */
[----:B------:R-:W-:Y:S05]  /*0130*/  BRA `(.L_x_0) ;  /* 0x00000000000c7947 */ /* 0x000fea0003800000 */
.L_x_1:
[----:B------:R-:W1:Y:S01]  /*0140*/  LDCU UR4, c[0x0][0x880] ;  /* 0x00011000ff0477ac */ /* 0x000e620008000800 */
[----:B------:R-:W-:Y:S01]  /*0150*/  HFMA2 R45, -RZ, RZ, 0, 5.9604644775390625e-08 ;  /* 0x00000001ff2d7431 */ /* 0x000fe200000001ff */
[----:B-1----:R-:W-:-:S07]  /*0160*/  MOV R27, UR4 ;  /* 0x00000004001b7c02 */ /* 0x002fce0008000f00 */
.L_x_0:
[----:B------:R-:W2:Y:S02]  /*0170*/  LDCU.64 UR4, c[0x0][0x8b0] ;  /* 0x00011600ff0477ac */ /* 0x000ea40008000a00 */
[----:B--2---:R-:W-:-:S04]  /*0180*/  UISETP.NE.U32.AND UP0, UPT, UR4, URZ, UPT ;  /* 0x000000ff0400728c */ /* 0x004fc8000bf05070 */
[----:B------:R-:W-:-:S09]  /*0190*/  UISETP.NE.AND.EX UP0, UPT, UR5, URZ, UPT, UP0 ;  /* 0x000000ff0500728c */ /* 0x000fd2000bf05300 */
[----:B------:R-:W-:Y:S05]  /*01a0*/  BRA.U UP0, `(.L_x_2) ;  /* 0x0000000100287547 */ /* 0x000fea000b800000 */
[----:B------:R-:W2:Y:S02]  /*01b0*/  LDCU.64 UR4, c[0x0][0x8a8] ;  /* 0x00011500ff0477ac */ /* 0x000ea40008000a00 */
[----:B--2---:R-:W-:-:S04]  /*01c0*/  UISETP.NE.U32.AND UP0, UPT, UR4, URZ, UPT ;  /* 0x000000ff0400728c */ /* 0x004fc8000bf05070 */
[----:B------:R-:W-:-:S09]  /*01d0*/  UISETP.NE.AND.EX UP0, UPT, UR5, URZ, UPT, UP0 ;  /* 0x000000ff0500728c */ /* 0x000fd2000bf05300 */
[----:B------:R-:W-:Y:S05]  /*01e0*/  BRA.U !UP0, `(.L_x_3) ;  /* 0x0000000108107547 */ /* 0x000fea000b800000 */
[----:B------:R-:W2:Y:S01]  /*01f0*/  LDC.64 R24, c[0x0][0x8a8] ;  /* 0x00022a00ff187b82 */ /* 0x000ea20000000a00 */
[----:B------:R-:W2:Y:S02]  /*0200*/  LDCU.64 UR4, c[0x0][0x358] ;  /* 0x00006b00ff0477ac */ /* 0x000ea40008000a00 */
[----:B--2---:R2:W5:Y:S01]  /*0210*/  LDG.E R24, desc[UR4][R24.64] ;  /* 0x0000000418187981 */ /* 0x004562000c1e1900 */
[----:B------:R-:W-:Y:S05]  /*0220*/  BRA `(.L_x_2) ;  /* 0x0000000000087947 */ /* 0x000fea0003800000 */
.L_x_3:
[----:B------:R-:W2:Y:S02]  /*0230*/  LDCU UR4, c[0x0][0x8a0] ;  /* 0x00011400ff0477ac */ /* 0x000ea40008000800 */
[----:B--2---:R-:W-:Y:S02]  /*0240*/  MOV R24, UR4 ;  /* 0x0000000400187c02 */ /* 0x004fe40008000f00 */
.L_x_2:
[----:B------:R-:W-:Y:S01]  /*0250*/  IMAD.U32 R0, RZ, RZ, UR18 ;  /* 0x00000012ff007e24 */ /* 0x000fe2000f8e00ff */
[----:B------:R-:W-:Y:S04]  /*0260*/  BSSY.RECONVERGENT B0, `(.L_x_4) ;  /* 0x000000c000007945 */ /* 0x000fe80003800200 */
[C---:B------:R-:W-:Y:S02]  /*0270*/  ISETP.NE.OR P1, PT, R0.reuse, 0x1, !P3 ;  /* 0x000000010000780c */ /* 0x040fe40005f25670 */
[----:B------:R-:W-:-:S11]  /*0280*/  ISETP.NE.OR P0, PT, R0, 0x3, !P3 ;  /* 0x000000030000780c */ /* 0x000fd60005f05670 */
[----:B------:R-:W-:Y:S05]  /*0290*/  @P1 BRA `(.L_x_5) ;  /* 0x0000000000201947 */ /* 0x000fea0003800000 */
[----:B------:R-:W3:Y:S02]  /*02a0*/  LDCU.64 UR4, c[0x0][0x348] ;  /* 0x00006900ff0477ac */ /* 0x000ee40008000a00 */
[----:B---3--:R-:W-:Y:S02]  /*02b0*/  UIADD3 UR6, UP1, UPT, UR4, 0x80, URZ ;  /* 0x0000008004067890 */ /* 0x008fe4000ff3e0ff */
[----:B------:R-:W-:Y:S02]  /*02c0*/  UIADD3 UR4, UP0, UPT, UR4, 0x180, URZ ;  /* 0x0000018004047890 */ /* 0x000fe4000ff1e0ff */
[----:B------:R-:W-:Y:S02]  /*02d0*/  UIADD3.X UR7, UPT, UPT, URZ, UR5, URZ, UP1, !UPT ;  /* 0x00000005ff077290 */ /* 0x000fe40008ffe4ff */
[----:B------:R-:W-:-:S07]  /*02e0*/  UIADD3.X UR5, UPT, UPT, URZ, UR5, URZ, UP0, !UPT ;  /* 0x00000005ff057290 */ /* 0x000fce00087fe4ff */
[----:B------:R3:W-:Y:S02]  /*02f0*/  UTMACCTL.PF [UR6] ;  /* 0x00000000060079b9 */ /* 0x0007e40008040000 */
[----:B------:R3:W-:Y:S02]  /*0300*/  UTMACCTL.PF [UR4] ;  /* 0x00000000040079b9 */ /* 0x0007e40008040000 */
[----:B---3--:R-:W-:Y:S01]  /*0310*/  NOP ;  /* 0x0000000000007918 */ /* 0x008fe20000000000 */
.L_x_5:
[----:B------:R-:W-:Y:S05]  /*0320*/  BSYNC.RECONVERGENT B0 ;  /* 0x0000000000007941 */ /* 0x000fea0003800200 */
.L_x_4:
[----:B------:R-:W-:Y:S04]  /*0330*/  BSSY.RECONVERGENT B0, `(.L_x_6) ;  /* 0x000000a000007945 */ /* 0x000fe80003800200 */
        /* <DEDUP_REMOVED lines=9> */
.L_x_7:
[----:B------:R-:W-:Y:S05]  /*03d0*/  BSYNC.RECONVERGENT B0 ;  /* 0x0000000000007941 */ /* 0x000fea0003800200 */
.L_x_6:
[----:B------:R-:W3:Y:S01]  /*03e0*/  LDCU.64 UR4, c[0x0][0x888] ;  /* 0x00011100ff0477ac */ /* 0x000ee20008000a00 */
[----:B------:R-:W-:Y:S02]  /*03f0*/  UISETP.EQ.U32.AND UP2, UPT, UR8, URZ, UPT ;  /* 0x000000ff0800728c */ /* 0x000fe4000bf42070 */
[----:B------:R-:W-:Y:S02]  /*0400*/  UPLOP3.LUT UP3, UPT, UPT, UPT, UPT, 0x80, 0x8 ;  /* 0x000000000008789c */ /* 0x000fe40003f6f070 */
[----:B---3--:R-:W-:-:S04]  /*0410*/  UISETP.NE.U32.AND UP0, UPT, UR4, URZ, UPT ;  /* 0x000000ff0400728c */ /* 0x008fc8000bf05070 */
[----:B------:R-:W-:-:S04]  /*0420*/  UISETP.NE.AND.EX UP1, UPT, UR5, URZ, UPT, UP0 ;  /* 0x000000ff0500728c */ /* 0x000fc8000bf25300 */
[----:B------:R-:W-:-:S04]  /*0430*/  UISETP.EQ.OR.EX UP4, UPT, UR9, URZ, !UP1, UP2 ;  /* 0x000000ff0900728c */ /* 0x000fc8000cf82720 */
[----:B------:R-:W-:-:S06]  /*0440*/  UP2UR UR4, UPR, URZ, 0x10 ;  /* 0x00000010ff047883 */ /* 0x000fcc0008000000 */
[----:B------:R-:W-:Y:S01]  /*0450*/  MOV R49, UR4 ;  /* 0x0000000400317c02 */ /* 0x000fe20008000f00 */
[----:B------:R-:W-:Y:S06]  /*0460*/  BRA.U !UP4, `(.L_x_8) ;  /* 0x000000010c207547 */ /* 0x000fec000b800000 */
[----:B------:R-:W-:Y:S01]  /*0470*/  UISETP.NE.U32.AND UP2, UPT, UR8, URZ, UPT ;  /* 0x000000ff0800728c */ /* 0x000fe2000bf45070 */
[----:B-----5:R-:W-:Y:S01]  /*0480*/  FSETP.NEU.AND P0, PT, R27, RZ, PT ;  /* 0x000000ff1b00720b */ /* 0x020fe20003f0d000 */
[----:B------:R-:W-:Y:S02]  /*0490*/  USEL UR4, URZ, 0xffffffff, UP1 ;  /* 0xffffffffff047887 */ /* 0x000fe40008800000 */
[----:B------:R-:W-:-:S10]  /*04a0*/  UISETP.NE.AND.EX UP2, UPT, UR9, URZ, UPT, UP2 ;  /* 0x000000ff0900728c */ /* 0x000fd4000bf45320 */
[----:B------:R-:W-:Y:S01]  /*04b0*/  VOTEU.ANY UP0, P0 ;  /* 0x0000000000ff7886 */ /* 0x000fe20000000100 */
[----:B------:R-:W-:-:S04]  /*04c0*/  @!UP2 USEL UR4, URZ, 0xffffffff, UP0 ;  /* 0xffffffffff04a887 */ /* 0x000fc80008000000 */
[----:B------:R-:W-:-:S04]  /*04d0*/  ULOP3.LUT UR4, UR4, 0x1, URZ, 0xc0, !UPT ;  /* 0x0000000104047892 */ /* 0x000fc8000f8ec0ff */
[----:B------:R-:W-:-:S11]  /*04e0*/  UISETP.NE.U32.AND UP3, UPT, UR4, 0x1, UPT ;  /* 0x000000010400788c */ /* 0x000fd6000bf65070 */
.L_x_8:
[----:B-1----:R-:W1:Y:S02]  /*04f0*/  SHFL.IDX PT, R2, R46, RZ, 0x1f ;  /* 0x00001fff2e027589 */ /* 0x002e6400000e0000 */
[----:B-1----:R-:W-:-:S13]  /*0500*/  ISETP.NE.AND P0, PT, R2, RZ, PT ;  /* 0x000000ff0200720c */ /* 0x002fda0003f05270 */
[----:B------:R-:W-:Y:S05]  /*0510*/  @P0 BRA `(.L_x_9) ;  /* 0x0000000000cc0947 */ /* 0x000fea0003800000 */
[----:B------:R-:W-:Y:S01]  /*0520*/  ELECT P0, URZ, PT ;  /* 0x0000000000ff782f */ /* 0x000fe20003800000 */
[----:B------:R-:W-:-:S12]  /*0530*/  BSSY.RECONVERGENT B0, `(.L_x_9) ;  /* 0x0000031000007945 */ /* 0x000fd80003800200 */
[----:B------:R-:W-:Y:S05]  /*0540*/  @!P0 BRA `(.L_x_10) ;  /* 0x0000000000bc8947 */ /* 0x000fea0003800000 */
[----:B------:R-:W1:Y:S01]  /*0550*/  S2UR UR4, SR_CgaCtaId ;  /* 0x00000000000479c3 */ /* 0x000e620000008800 */
[----:B------:R-:W-:Y:S01]  /*0560*/  UMOV UR5, 0x400 ;  /* 0x0000040000057882 */ /* 0x000fe20000000000 */
[----:B------:R-:W-:Y:S01]  /*0570*/  UMOV UR8, 0x1 ;  /* 0x0000000100087882 */ /* 0x000fe20000000000 */
[----:B------:R-:W-:Y:S01]  /*0580*/  UMOV UR6, 0x2 ;  /* 0x0000000200067882 */ /* 0x000fe20000000000 */
[----:B------:R-:W-:-:S04]  /*0590*/  UIADD3 UR8, UPT, UPT, -UR8, 0x100000, URZ ;  /* 0x0010000008087890 */ /* 0x000fc8000fffe1ff */
[----:B------:R-:W-:Y:S02]  /*05a0*/  USHF.L.U32 UR9, UR8, 0xb, URZ ;  /* 0x0000000b08097899 */ /* 0x000fe400080006ff */
[----:B------:R-:W-:Y:S02]  /*05b0*/  USHF.L.U32 UR8, UR8, 0x1, URZ ;  /* 0x0000000108087899 */ /* 0x000fe400080006ff */
[----:B------:R-:W-:-:S04]  /*05c0*/  UIADD3 UR6, UPT, UPT, -UR6, 0x100000, URZ ;  /* 0x0010000006067890 */ /* 0x000fc8000fffe1ff */
[----:B------:R-:W-:Y:S02]  /*05d0*/  USHF.L.U32 UR7, UR6, 0xb, URZ ;  /* 0x0000000b06077899 */ /* 0x000fe400080006ff */
[----:B------:R-:W-:Y:S02]  /*05e0*/  USHF.L.U32 UR6, UR6, 0x1, URZ ;  /* 0x0000000106067899 */ /* 0x000fe400080006ff */
[----:B-1----:R-:W-:Y:S01]  /*05f0*/  ULEA UR4, UR4, UR5, 0x18 ;  /* 0x0000000504047291 */ /* 0x002fe2000f8ec0ff */
[----:B------:R-:W1:Y:S11]  /*0600*/  FENCE.VIEW.ASYNC.S ;  /* 0x00000000000073c6 */ /* 0x000e760000000000 */
[----:B-1----:R1:W3:Y:S01]  /*0610*/  SYNCS.EXCH.64 URZ, [UR4], UR8 ;  /* 0x0000000804ff75b2 */ /* 0x0022e20008000100 */
[----:B------:R1:W4:Y:S01]  /*0620*/  SYNCS.EXCH.64 URZ, [UR4+0x88], UR6 ;  /* 0x0000880604ff75b2 */ /* 0x0003220008000100 */
[----:B------:R1:W1:Y:S01]  /*0630*/  SYNCS.EXCH.64 URZ, [UR4+0x8], UR8 ;  /* 0x0000080804ff75b2 */ /* 0x0002620008000100 */
        /* <DEDUP_REMOVED lines=31> */
[----:B---34-:R-:W-:Y:S01]  /*0830*/  NOP ;  /* 0x0000000000007918 */ /* 0x018fe20000000000 */
.L_x_10:
[----:B-1----:R-:W-:Y:S05]  /*0840*/  BSYNC.RECONVERGENT B0 ;  /* 0x0000000000007941 */ /* 0x002fea0003800200 */
.L_x_9:
[----:B------:R-:W1:Y:S01]  /*0850*/  SHFL.IDX PT, R2, R46, RZ, 0x1f ;  /* 0x00001fff2e027589 */ /* 0x000e6200000e0000 */
[----:B------:R-:W-:Y:S01]  /*0860*/  NOP ;  /* 0x0000000000007918 */ /* 0x000fe20000000000 */
[----:B-1----:R-:W-:-:S13]  /*0870*/  ISETP.NE.AND P0, PT, R2, 0x1, PT ;  /* 0x000000010200780c */ /* 0x002fda0003f05270 */
[----:B------:R-:W-:Y:S05]  /*0880*/  @P0 BRA `(.L_x_11) ;  /* 0x0000000000580947 */ /* 0x000fea0003800000 */
        /* <DEDUP_REMOVED lines=9> */
[----:B------:R-:W-:Y:S01]  /*0920*/  USHF.L.U32 UR6, UR6, 0x1, URZ ;  /* 0x0000000106067899 */ /* 0x000fe200080006ff */
[----:B------:R-:W-:Y:S01]  /*0930*/  ELECT P0, URZ, PT ;  /* 0x0000000000ff782f */ /* 0x000fe20003800000 */
[----:B-1----:R-:W-:Y:S01]  /*0940*/  ULEA UR4, UR4, UR5, 0x18 ;  /* 0x0000000504047291 */ /* 0x002fe2000f8ec0ff */
[----:B------:R-:W1:Y:S11]  /*0950*/  FENCE.VIEW.ASYNC.S ;  /* 0x00000000000073c6 */ /* 0x000e760000000000 */
[----:B-1----:R1:W3:Y:S01]  /*0960*/  SYNCS.EXCH.64 URZ, [UR4+0x110], UR8 ;  /* 0x0001100804ff75b2 */ /* 0x0022e20008000100 */
[----:B------:R1:W4:Y:S01]  /*0970*/  SYNCS.EXCH.64 URZ, [UR4+0x130], UR6 ;  /* 0x0001300604ff75b2 */ /* 0x0003220008000100 */
[----:B------:R1:W1:Y:S01]  /*0980*/  SYNCS.EXCH.64 URZ, [UR4+0x118], UR8 ;  /* 0x0001180804ff75b2 */ /* 0x0002620008000100 */
[----:B------:R1:W1:Y:S01]  /*0990*/  SYNCS.EXCH.64 URZ, [UR4+0x138], UR6 ;  /* 0x0001380604ff75b2 */ /* 0x0002620008000100 */
[----:B------:R1:W1:Y:S01]  /*09a0*/  SYNCS.EXCH.64 URZ, [UR4+0x120], UR8 ;  /* 0x0001200804ff75b2 */ /* 0x0002620008000100 */
[----:B------:R1:W1:Y:S01]  /*09b0*/  SYNCS.EXCH.64 URZ, [UR4+0x140], UR6 ;  /* 0x0001400604ff75b2 */ /* 0x0002620008000100 */
[----:B------:R1:W1:Y:S01]  /*09c0*/  SYNCS.EXCH.64 URZ, [UR4+0x128], UR8 ;  /* 0x0001280804ff75b2 */ /* 0x0002620008000100 */
[----:B------:R1:W1:Y:S01]  /*09d0*/  SYNCS.EXCH.64 URZ, [UR4+0x148], UR6 ;  /* 0x0001480604ff75b2 */ /* 0x0002620008000100 */
[----:B------:R-:W-:Y:S01]  /*09e0*/  NOP ;  /* 0x0000000000007918 */ /* 0x000fe20000000000 */
.L_x_11:
[----:B------:R-:W2:Y:S01]  /*09f0*/  SHFL.IDX PT, R2, R46, RZ, 0x1f ;  /* 0x00001fff2e027589 */ /* 0x000ea200000e0000 */
[----:B------:R-:W-:Y:S01]  /*0a00*/  NOP ;  /* 0x0000000000007918 */ /* 0x000fe20000000000 */
[----:B--2---:R-:W-:-:S13]  /*0a10*/  ISETP.NE.AND P0, PT, R2, 0x3, PT ;  /* 0x000000030200780c */ /* 0x004fda0003f05270 */
[----:B------:R-:W-:Y:S05]  /*0a20*/  @P0 BRA `(.L_x_12) ;  /* 0x0000000000300947 */ /* 0x000fea0003800000 */
[----:B-1----:R-:W1:Y:S01]  /*0a30*/  S2UR UR4, SR_CgaCtaId ;  /* 0x00000000000479c3 */ /* 0x002e620000008800 */
[----:B------:R-:W-:Y:S01]  /*0a40*/  UMOV UR6, 0x400 ;  /* 0x0000040000067882 */ /* 0x000fe20000000000 */
[----:B------:R-:W-:Y:S01]  /*0a50*/  UMOV UR5, 0x20 ;  /* 0x0000002000057882 */ /* 0x000fe20000000000 */
[----:B------:R-:W-:Y:S01]  /*0a60*/  ELECT P0, URZ, PT ;  /* 0x0000000000ff782f */ /* 0x000fe20003800000 */
[----:B-1----:R-:W-:Y:S02]  /*0a70*/  ULEA UR6, UR4, UR6, 0x18 ;  /* 0x0000000604067291 */ /* 0x002fe4000f8ec0ff */
[----:B------:R-:W-:-:S04]  /*0a80*/  UIADD3 UR4, UPT, UPT, -UR5, 0x100000, URZ ;  /* 0x0010000005047890 */ /* 0x000fc8000fffe1ff */
[----:B------:R-:W-:Y:S02]  /*0a90*/  USHF.L.U32 UR5, UR4, 0xb, URZ ;  /* 0x0000000b04057899 */ /* 0x000fe400080006ff */
[----:B------:R-:W-:Y:S01]  /*0aa0*/  USHF.L.U32 UR4, UR4, 0x1, URZ ;  /* 0x0000000104047899 */ /* 0x000fe200080006ff */
[----:B------:R-:W1:Y:S11]  /*0ab0*/  FENCE.VIEW.ASYNC.S ;  /* 0x00000000000073c6 */ /* 0x000e760000000000 */
[----:B-1----:R2:W1:Y:S01]  /*0ac0*/  SYNCS.EXCH.64 URZ, [UR6+0x150], UR4 ;  /* 0x0001500406ff75b2 */ /* 0x0024620008000100 */
[----:B------:R2:W1:Y:S02]  /*0ad0*/  SYNCS.EXCH.64 URZ, [UR6+0x158], UR4 ;  /* 0x0001580406ff75b2 */ /* 0x0004640008000100 */
[----:B--2---:R-:W-:Y:S01]  /*0ae0*/  NOP ;  /* 0x0000000000007918 */ /* 0x004fe20000000000 */
.L_x_12:
[----:B------:R-:W2:Y:S01]  /*0af0*/  SHFL.IDX PT, R2, R46, RZ, 0x1f ;  /* 0x00001fff2e027589 */ /* 0x000ea200000e0000 */
[----:B------:R-:W-:Y:S01]  /*0b00*/  NOP ;  /* 0x0000000000007918 */ /* 0x000fe20000000000 */
[----:B--2---:R-:W-:-:S13]  /*0b10*/  ISETP.NE.AND P0, PT, R2, 0x4, PT ;  /* 0x000000040200780c */ /* 0x004fda0003f05270 */
[----:B------:R-:W-:Y:S05]  /*0b20*/  @P0 BRA `(.L_x_13) ;  /* 0x00000000004c0947 */ /* 0x000fea0003800000 */
[----:B-1----:R-:W1:Y:S01]  /*0b30*/  S2UR UR6, SR_CgaCtaId ;  /* 0x00000000000679c3 */ /* 0x002e620000008800 */
[----:B------:R-:W-:Y:S01]  /*0b40*/  UMOV UR4, 0x1e0 ;  /* 0x000001e000047882 */ /* 0x000fe20000000000 */
[----:B------:R-:W-:Y:S01]  /*0b50*/  UMOV UR5, 0x400 ;  /* 0x0000040000057882 */ /* 0x000fe20000000000 */
[----:B------:R-:W-:Y:S01]  /*0b60*/  USEL UR4, UR4, 0x1a0, UP3 ;  /* 0x000001a004047887 */ /* 0x000fe20009800000 */
[----:B------:R-:W-:Y:S01]  /*0b70*/  UMOV UR8, 0x1 ;  /* 0x0000000100087882 */ /* 0x000fe20000000000 */
[----:B------:R-:W-:Y:S01]  /*0b80*/  ELECT P0, URZ, PT ;  /* 0x0000000000ff782f */ /* 0x000fe20003800000 */
[----:B------:R-:W-:-:S04]  /*0b90*/  UIADD3 UR8, UPT, UPT, -UR8, 0x100000, URZ ;  /* 0x0010000008087890 */ /* 0x000fc8000fffe1ff */
[----:B------:R-:W-:Y:S02]  /*0ba0*/  USHF.L.U32 UR9, UR8, 0xb, URZ ;  /* 0x0000000b08097899 */ /* 0x000fe400080006ff */
[----:B------:R-:W-:Y:S02]  /*0bb0*/  USHF.L.U32 UR8, UR8, 0x1, URZ ;  /* 0x0000000108087899 */ /* 0x000fe400080006ff */
[----:B-1----:R-:W-:Y:S02]  /*0bc0*/  ULEA UR6, UR6, UR5, 0x18 ;  /* 0x0000000506067291 */ /* 0x002fe4000f8ec0ff */
[----:B------:R-:W-:-:S04]  /*0bd0*/  UIADD3 UR4, UPT, UPT, -UR4, 0x100000, URZ ;  /* 0x0010000004047890 */ /* 0x000fc8000fffe1ff */
[----:B------:R-:W-:Y:S02]  /*0be0*/  USHF.L.U32 UR5, UR4, 0xb, URZ ;  /* 0x0000000b04057899 */ /* 0x000fe400080006ff */
[----:B------:R-:W-:Y:S01]  /*0bf0*/  USHF.L.U32 UR4, UR4, 0x1, URZ ;  /* 0x0000000104047899 */ /* 0x000fe200080006ff */
[----:B------:R-:W1:Y:S03]  /*0c00*/  FENCE.VIEW.ASYNC.S ;  /* 0x00000000000073c6 */ /* 0x000e660000000000 */
[----:B-1----:R2:W1:Y:S08]  /*0c10*/  SYNCS.EXCH.64 URZ, [UR6+0x160], UR8 ;  /* 0x0001600806ff75b2 */ /* 0x0024700008000100 */
[----:B------:R2:W1:Y:S01]  /*0c20*/  SYNCS.EXCH.64 URZ, [UR6+0x170], UR4 ;  /* 0x0001700406ff75b2 */ /* 0x0004620008000100 */
[----:B------:R2:W1:Y:S01]  /*0c30*/  SYNCS.EXCH.64 URZ, [UR6+0x168], UR8 ;  /* 0x0001680806ff75b2 */ /* 0x0004620008000100 */
[----:B------:R2:W1:Y:S02]  /*0c40*/  SYNCS.EXCH.64 URZ, [UR6+0x178], UR4 ;  /* 0x0001780406ff75b2 */ /* 0x0004640008000100 */
[----:B--2---:R-:W-:Y:S01]  /*0c50*/  NOP ;  /* 0x0000000000007918 */ /* 0x004fe20000000000 */
.L_x_13:
[----:B------:R-:W2:Y:S01]  /*0c60*/  SHFL.IDX PT, R2, R46, RZ, 0x1f ;  /* 0x00001fff2e027589 */ /* 0x000ea200000e0000 */
[----:B------:R-:W-:Y:S01]  /*0c70*/  NOP ;  /* 0x0000000000007918 */ /* 0x000fe20000000000 */
[----:B--2---:R-:W-:-:S13]  /*0c80*/  ISETP.NE.AND P0, PT, R2, 0x5, PT ;  /* 0x000000050200780c */ /* 0x004fda0003f05270 */
[----:B------:R-:W-:Y:S05]  /*0c90*/  @P0 BRA `(.L_x_14) ;  /* 0x0000000000580947 */ /* 0x000fea0003800000 */
[----:B-1----:R-:W1:Y:S01]  /*0ca0*/  S2UR UR4, SR_CgaCtaId ;  /* 0x00000000000479c3 */ /* 0x002e620000008800 */
        /* <DEDUP_REMOVED lines=12> */
[----:B-1----:R2:W1:Y:S01]  /*0d70*/  SYNCS.EXCH.64 URZ, [UR4+0x180], UR8 ;  /* 0x0001800804ff75b2 */ /* 0x0024620008000100 */
[----:B------:R2:W1:Y:S01]  /*0d80*/  SYNCS.EXCH.64 URZ, [UR4+0x1a0], UR6 ;  /* 0x0001a00604ff75b2 */ /* 0x0004620008000100 */
[----:B------:R2:W1:Y:S01]  /*0d90*/  SYNCS.EXCH.64 URZ, [UR4+0x188], UR8 ;  /* 0x0001880804ff75b2 */ /* 0x0004620008000100 */
[----:B------:R2:W1:Y:S01]  /*0da0*/  SYNCS.EXCH.64 URZ, [UR4+0x1a8], UR6 ;  /* 0x0001a80604ff75b2 */ /* 0x0004620008000100 */
[----:B------:R2:W1:Y:S01]  /*0db0*/  SYNCS.EXCH.64 URZ, [UR4+0x190], UR8 ;  /* 0x0001900804ff75b2 */ /* 0x0004620008000100 */
[----:B------:R2:W1:Y:S01]  /*0dc0*/  SYNCS.EXCH.64 URZ, [UR4+0x1b0], UR6 ;  /* 0x0001b00604ff75b2 */ /* 0x0004620008000100 */
[----:B------:R2:W1:Y:S01]  /*0dd0*/  SYNCS.EXCH.64 URZ, [UR4+0x198], UR8 ;  /* 0x0001980804ff75b2 */ /* 0x0004620008000100 */
[----:B------:R2:W1:Y:S02]  /*0de0*/  SYNCS.EXCH.64 URZ, [UR4+0x1b8], UR6 ;  /* 0x0001b80604ff75b2 */ /* 0x0004640008000100 */
[----:B--2---:R-:W-:Y:S01]  /*0df0*/  NOP ;  /* 0x0000000000007918 */ /* 0x004fe20000000000 */
.L_x_14:
        /* <DEDUP_REMOVED lines=8> */
[----:B------:R-:W-:-:S04]  /*0e80*/  UIADD3 UR6, UPT, UPT, -UR6, 0x100000, URZ ;  /* 0x0010000006067890 */ /* 0x000fc8000fffe1ff */
[----:B------:R-:W-:Y:S02]  /*0e90*/  USHF.L.U32 UR7, UR6, 0xb, URZ ;  /* 0x0000000b06077899 */ /* 0x000fe400080006ff */
[----:B------:R-:W-:Y:S02]  /*0ea0*/  USHF.L.U32 UR6, UR6, 0x1, URZ ;  /* 0x0000000106067899 */ /* 0x000fe400080006ff */
[----:B-1----:R-:W-:Y:S01]  /*0eb0*/  ULEA UR4, UR4, UR5, 0x18 ;  /* 0x0000000504047291 */ /* 0x002fe2000f8ec0ff */
[----:B------:R-:W1:Y:S11]  /*0ec0*/  FENCE.VIEW.ASYNC.S ;  /* 0x00000000000073c6 */ /* 0x000e760000000000 */
[----:B-1----:R2:W1:Y:S01]  /*0ed0*/  SYNCS.EXCH.64 URZ, [UR4+0x1c0], UR6 ;  /* 0x0001c00604ff75b2 */ /* 0x0024620008000100 */
[----:B------:R2:W1:Y:S01]  /*0ee0*/  SYNCS.EXCH.64 URZ, [UR4+0x1d0], UR6 ;  /* 0x0001d00604ff75b2 */ /* 0x0004620008000100 */
[----:B------:R2:W1:Y:S01]  /*0ef0*/  SYNCS.EXCH.64 URZ, [UR4+0x1c8], UR6 ;  /* 0x0001c80604ff75b2 */ /* 0x0004620008000100 */
[----:B------:R2:W1:Y:S02]  /*0f00*/  SYNCS.EXCH.64 URZ, [UR4+0x1d8], UR6 ;  /* 0x0001d80604ff75b2 */ /* 0x0004640008000100 */
[----:B--2---:R-:W-:Y:S01]  /*0f10*/  NOP ;  /* 0x0000000000007918 */ /* 0x004fe20000000000 */
.L_x_15:
[----:B-1----:R-:W1:Y:S01]  /*0f20*/  LDCU UR4, c[0x0][0x36c] ;  /* 0x00006d80ff0477ac */ /* 0x002e620008000800 */
[----:B------:R-:W-:Y:S01]  /*0f30*/  ISETP.NE.OR P3, PT, R0, 0x2, !P3 ;  /* 0x000000020000780c */ /* 0x000fe20005f65670 */
[----:B------:R-:W-:Y:S01]  /*0f40*/  NOP ;  /* 0x0000000000007918 */ /* 0x000fe20000000000 */
[----:B------:R-:W-:Y:S01]  /*0f50*/  LOP3.LUT R0, R57, 0x1f, RZ, 0xc0, !PT ;  /* 0x0000001f39007812 */ /* 0x000fe200078ec0ff */
[----:B------:R-:W-:Y:S02]  /*0f60*/  UISETP.NE.AND UP4, UPT, UR18, 0x2, UPT ;  /* 0x000000021200788c */ /* 0x000fe4000bf85270 */
[----:B------:R-:W-:Y:S02]  /*0f70*/  UISETP.NE.AND UP5, UPT, UR18, URZ, UPT ;  /* 0x000000ff1200728c */ /* 0x000fe4000bfa5270 */
[----:B-1----:R-:W-:-:S09]  /*0f80*/  UISETP.EQ.U32.AND UP6, UPT, UR4, 0x1, UPT ;  /* 0x000000010400788c */ /* 0x002fd2000bfc2070 */
[----:B------:R-:W-:Y:S05]  /*0f90*/  BRA.U !UP6, `(.L_x_16) ;  /* 0x000000010e087547 */ /* 0x000fea000b800000 */
[----:B---34-:R-:W-:Y:S01]  /*0fa0*/  UCGABAR_ARV ;  /* 0x00000000000079c7 */ /* 0x018fe20008000000 */
[----:B------:R-:W-:Y:S05]  /*0fb0*/  BRA `(.L_x_17) ;  /* 0x0000000000047947 */ /* 0x000fea0003800000 */
.L_x_16:
[----:B---34-:R-:W-:Y:S01]  /*0fc0*/  NOP ;  /* 0x0000000000007918 */ /* 0x018fe20000000000 */
.L_x_17:
[----:B------:R-:W1:Y:S01]  /*0fd0*/  S2UR UR30, SR_CTAID.X ;  /* 0x00000000001e79c3 */ /* 0x000e620000002500 */
[----:B------:R-:W-:-:S05]  /*0fe0*/  CS2R.32 R48, SR_CgaSize ;  /* 0x0000000000307805 */ /* 0x000fca0000008a00 */
[----:B------:R-:W-:-:S05]  /*0ff0*/  IMAD R48, R48, -0xa0, RZ ;  /* 0xffffff6030307824 */ /* 0x000fca00078e02ff */
[----:B------:R-:W-:-:S14]  /*1000*/  R2UR UR5, R48 ;  /* 0x00000000300572ca */ /* 0x000fdc00000e0000 */
[----:B------:R-:W2:Y:S01]  /*1010*/  LDCU UR5, c[0x0][UR5+0x2b0] ;  /* 0x00005600050577ac */ /* 0x000ea20008000800 */
[----:B------:R-:W-:-:S05]  /*1020*/  CS2R.32 R48, SR_CgaSize ;  /* 0x0000000000307805 */ /* 0x000fca0000008a00 */
[----:B------:R-:W-:-:S05]  /*1030*/  IMAD R48, R48, -0xa0, RZ ;  /* 0xffffff6030307824 */ /* 0x000fca00078e02ff */
[----:B------:R-:W-:-:S14]  /*1040*/  R2UR UR4, R48 ;  /* 0x00000000300472ca */ /* 0x000fdc00000e0000 */
[----:B------:R-:W3:Y:S01]  /*1050*/  LDCU UR4, c[0x0][UR4+0x2b4] ;  /* 0x00005680040477ac */ /* 0x000ee20008000800 */
[----:B------:R-:W4:Y:S01]  /*1060*/  S2UR UR31, SR_CTAID.Y ;  /* 0x00000000001f79c3 */ /* 0x000f220000002600 */
[----:B------:R-:W-:-:S05]  /*1070*/  CS2R.32 R48, SR_CgaSize ;  /* 0x0000000000307805 */ /* 0x000fca0000008a00 */
[----:B------:R-:W-:-:S05]  /*1080*/  IMAD R48, R48, -0xa0, RZ ;  /* 0xffffff6030307824 */ /* 0x000fca00078e02ff */
[----:B------:R-:W-:-:S14]  /*1090*/  R2UR UR7, R48 ;  /* 0x00000000300772ca */ /* 0x000fdc00000e0000 */
[----:B------:R-:W3:Y:S01]  /*10a0*/  LDCU UR7, c[0x0][UR7+0x2a0] ;  /* 0x00005400070777ac */ /* 0x000ee20008000800 */
[----:B------:R-:W-:-:S05]  /*10b0*/  CS2R.32 R48, SR_CgaSize ;  /* 0x0000000000307805 */ /* 0x000fca0000008a00 */
[----:B------:R-:W-:-:S05]  /*10c0*/  IMAD R48, R48, -0xa0, RZ ;  /* 0xffffff6030307824 */ /* 0x000fca00078e02ff */
[----:B------:R-:W-:-:S14]  /*10d0*/  R2UR UR8, R48 ;  /* 0x00000000300872ca */ /* 0x000fdc00000e0000 */
[----:B------:R-:W3:Y:S01]  /*10e0*/  LDCU UR8, c[0x0][UR8+0x2a4] ;  /* 0x00005480080877ac */ /* 0x000ee20008000800 */
[----:B------:R-:W3:Y:S01]  /*10f0*/  LDCU UR19, c[0x0][0xb24] ;  /* 0x00016480ff1377ac */ /* 0x000ee20008000800 */
[----:B------:R-:W3:Y:S01]  /*1100*/  LDCU UR42, c[0x0][0xb24] ;  /* 0x00016480ff2a77ac */ /* 0x000ee20008000800 */
[----:B-1----:R-:W-:Y:S01]  /*1110*/  I2FP.F32.U32 R3, UR30 ;  /* 0x0000001e00037c45 */ /* 0x002fe20008201000 */
[----:B------:R-:W1:Y:S04]  /*1120*/  LDCU UR22, c[0x0][0xb30] ;  /* 0x00016600ff1677ac */ /* 0x000e680008000800 */
[----:B--2---:R-:W-:Y:S01]  /*1130*/  FMUL R3, R3, UR5 ;  /* 0x0000000503037c20 */ /* 0x004fe20008400000 */
[----:B----4-:R-:W-:-:S05]  /*1140*/  I2FP.F32.U32 R2, UR31 ;  /* 0x0000001f00027c45 */ /* 0x010fca0008201000 */
[----:B------:R-:W2:Y:S01]  /*1150*/  F2I.U32.TRUNC.NTZ R3, R3 ;  /* 0x0000000300037305 */ /* 0x000ea2000020f000 */
[----:B---3--:R-:W-:-:S07]  /*1160*/  FMUL R2, R2, UR4 ;  /* 0x0000000402027c20 */ /* 0x008fce0008400000 */
[----:B------:R-:W3:Y:S01]  /*1170*/  F2I.U32.TRUNC.NTZ R2, R2 ;  /* 0x0000000200027305 */ /* 0x000ee2000020f000 */
[----:B--2---:R-:W-:Y:S02]  /*1180*/  R2UR UR4, R3 ;  /* 0x00000000030472ca */ /* 0x004fe400000e0000 */
[----:B---3--:R-:W-:Y:S02]  /*1190*/  R2UR UR6, R2 ;  /* 0x00000000020672ca */ /* 0x008fe400000e0000 */
[----:B------:R-:W-:-:S09]  /*11a0*/  PRMT R2, RZ, 0x7610, R2 ;  /* 0x00007610ff027816 */ /* 0x000fd20000000002 */
[----:B------:R-:W-:-:S04]  /*11b0*/  UIADD3 UR5, UPT, UPT, -UR4, URZ, URZ ;  /* 0x000000ff04057290 */ /* 0x000fc8000fffe1ff */
[----:B------:R-:W-:Y:S02]  /*11c0*/  UIMAD UR5, UR7, UR5, UR30 ;  /* 0x00000005070572a4 */ /* 0x000fe4000f8e021e */
[----:B------:R-:W-:-:S04]  /*11d0*/  UIADD3 UR4, UPT, UPT, -UR6, URZ, URZ ;  /* 0x000000ff06047290 */ /* 0x000fc8000fffe1ff */
[----:B------:R-:W-:Y:S01]  /*11e0*/  IMAD.U32 R48, RZ, RZ, UR5 ;  /* 0x00000005ff307e24 */ /* 0x000fe2000f8e00ff */
[----:B------:R-:W-:-:S06]  /*11f0*/  UIMAD UR4, UR8, UR4, UR31 ;  /* 0x00000004080472a4 */ /* 0x000fcc000f8e021f */
[----:B------:R-:W-:Y:S01]  /*1200*/  IMAD.U32 R47, RZ, RZ, UR4 ;  /* 0x00000004ff2f7e24 */ /* 0x000fe2000f8e00ff */
[----:B-1----:R-:W-:Y:S06]  /*1210*/  BRA.U UP5, `(.L_x_18) ;  /* 0x00000001052c7547 */ /* 0x002fec000b800000 */
[----:B------:R-:W-:Y:S02]  /*1220*/  R2UR UR4, R47 ;  /* 0x000000002f0472ca */ /* 0x000fe400000e0000 */
[----:B------:R-:W-:-:S11]  /*1230*/  R2UR UR6, R48 ;  /* 0x00000000300672ca */ /* 0x000fd600000e0000 */
[----:B------:R-:W-:-:S04]  /*1240*/  UISETP.NE.AND UP0, UPT, UR4, URZ, UPT ;  /* 0x000000ff0400728c */ /* 0x000fc8000bf05270 */
[----:B------:R-:W-:-:S04]  /*1250*/  UISETP.EQ.OR UP0, UPT, UR6, URZ, !UP0 ;  /* 0x000000ff0600728c */ /* 0x000fc8000c702670 */
[----:B------:R-:W-:Y:S02]  /*1260*/  USEL UR5, URZ, 0x1, !UP0 ;  /* 0x00000001ff057887 */ /* 0x000fe4000c000000 */
[----:B------:R-:W-:-:S04]  /*1270*/  UISETP.NE.AND UP0, UPT, UR4, URZ, UPT ;  /* 0x000000ff0400728c */ /* 0x000fc8000bf05270 */
[----:B------:R-:W-:Y:S02]  /*1280*/  USEL UR4, URZ, 0x2, UP0 ;  /* 0x00000002ff047887 */ /* 0x000fe40008000000 */
[----:B------:R-:W-:-:S04]  /*1290*/  UISETP.NE.AND UP0, UPT, UR6, 0x1, UPT ;  /* 0x000000010600788c */ /* 0x000fc8000bf05270 */
[----:B------:R-:W-:-:S04]  /*12a0*/  USEL UR4, UR4, 0x2, UP0 ;  /* 0x0000000204047887 */ /* 0x000fc80008000000 */
[----:B------:R-:W-:-:S06]  /*12b0*/  UIADD3 UR4, UPT, UPT, UR5, UR4, URZ ;  /* 0x0000000405047290 */ /* 0x000fcc000fffe0ff */
[----:B------:R-:W-:-:S07]  /*12c0*/  IMAD.U32 R2, RZ, RZ, UR4 ;  /* 0x00000004ff027e24 */ /* 0x000fce000f8e00ff */
.L_x_18:
[----:B------:R-:W1:Y:S01]  /*12d0*/  S2UR UR36, SR_CTAID.Z ;  /* 0x00000000002479c3 */ /* 0x000e620000002700 */
[----:B------:R-:W-:-:S09]  /*12e0*/  UISETP.GE.AND UP0, UPT, UR19, 0x1, UPT ;  /* 0x000000011300788c */ /* 0x000fd2000bf06270 */
[----:B------:R-:W-:Y:S05]  /*12f0*/  BRA.U !UP0, `(.L_x_19) ;  /* 0x0000000108d47547 */ /* 0x000fea000b800000 */
[----:B------:R-:W2:Y:S01]  /*1300*/  LDCU.128 UR12, c[0x0][0xb10] ;  /* 0x00016200ff0c77ac */ /* 0x000ea20008000c00 */
[----:B------:R-:W3:Y:S01]  /*1310*/  LDCU UR20, c[0x0][0xb0c] ;  /* 0x00016180ff1477ac */ /* 0x000ee20008000800 */
[----:B------:R-:W4:Y:S01]  /*1320*/  LDCU UR6, c[0x0][0x370] ;  /* 0x00006e00ff0677ac */ /* 0x000f220008000800 */
[----:B------:R-:W1:Y:S01]  /*1330*/  LDCU UR7, c[0x0][0x374] ;  /* 0x00006e80ff0777ac */ /* 0x000e620008000800 */
[----:B------:R-:W1:Y:S01]  /*1340*/  LDCU UR21, c[0x0][0xb20] ;  /* 0x00016400ff1577ac */ /* 0x000e620008000800 */
[----:B--2---:R-:W-:Y:S02]  /*1350*/  UIMAD.WIDE.U32 UR4, UR30, UR12, URZ ;  /* 0x0000000c1e0472a5 */ /* 0x004fe4000f8e00ff */
[----:B---3--:R-:W-:Y:S01]  /*1360*/  UISETP.NE.AND UP0, UPT, UR20, 0x1, UPT ;  /* 0x000000011400788c */ /* 0x008fe2000bf05270 */
[----:B------:R-:W2:Y:S01]  /*1370*/  LDCU.64 UR8, c[0x0][0xb28] ;  /* 0x00016500ff0877ac */ /* 0x000ea20008000a00 */
[----:B----4-:R-:W-:-:S03]  /*1380*/  UIMAD.WIDE.U32 UR10, UR6, UR12, URZ ;  /* 0x0000000c060a72a5 */ /* 0x010fc6000f8e00ff */
[----:B------:R-:W-:Y:S01]  /*1390*/  UMOV UR4, UR5 ;  /* 0x0000000500047c82 */ /* 0x000fe20008000000 */
[----:B------:R-:W-:Y:S02]  /*13a0*/  UISETP.NE.AND UP2, UPT, UR19, 0x1, UPT ;  /* 0x000000011300788c */ /* 0x000fe4000bf45270 */
[----:B------:R-:W-:Y:S01]  /*13b0*/  USHF.R.U32.HI UR4, URZ, UR13, UR4 ;  /* 0x0000000dff047299 */ /* 0x000fe20008011604 */
[----:B------:R-:W-:Y:S01]  /*13c0*/  UMOV UR10, UR11 ;  /* 0x0000000b000a7c82 */ /* 0x000fe20008000000 */
[----:B------:R-:W-:Y:S02]  /*13d0*/  UIMAD.WIDE.U32 UR16, UR31, UR15, URZ ;  /* 0x0000000f1f1072a5 */ /* 0x000fe4000f8e00ff */
[----:B------:R-:W-:Y:S02]  /*13e0*/  USEL UR5, UR30, UR4, !UP0 ;  /* 0x000000041e057287 */ /* 0x000fe4000c000000 */
[----:B------:R-:W-:Y:S02]  /*13f0*/  @UP0 USHF.R.U32.HI UR6, URZ, UR13, UR10 ;  /* 0x0000000dff060299 */ /* 0x000fe4000801160a */
[----:B------:R-:W-:-:S02]  /*1400*/  UISETP.NE.AND UP0, UPT, UR14, 0x1, UPT ;  /* 0x000000010e00788c */ /* 0x000fc4000bf05270 */
[----:B-1----:R-:W-:Y:S02]  /*1410*/  UIMAD.WIDE.U32 UR10, UR7, UR15, URZ ;  /* 0x0000000f070a72a5 */ /* 0x002fe4000f8e00ff */
[----:B--2---:R-:W-:Y:S01]  /*1420*/  UIMAD.WIDE.U32 UR12, UR6, UR8, URZ ;  /* 0x00000008060c72a5 */ /* 0x004fe2000f8e00ff */
[----:B------:R-:W-:Y:S02]  /*1430*/  UMOV UR4, UR17 ;  /* 0x0000001100047c82 */ /* 0x000fe40008000000 */
[----:B------:R-:W-:Y:S02]  /*1440*/  USHF.R.U32.HI UR4, URZ, UR21, UR4 ;  /* 0x00000015ff047299 */ /* 0x000fe40008011604 */
[----:B------:R-:W-:Y:S02]  /*1450*/  UMOV UR10, UR11 ;  /* 0x0000000b000a7c82 */ /* 0x000fe40008000000 */
[----:B------:R-:W-:Y:S01]  /*1460*/  UMOV UR12, UR13 ;  /* 0x0000000d000c7c82 */ /* 0x000fe20008000000 */
[----:B------:R-:W-:-:S02]  /*1470*/  @UP0 USHF.R.U32.HI UR7, URZ, UR21, UR10 ;  /* 0x00000015ff070299 */ /* 0x000fc4000801160a */
[----:B------:R-:W-:Y:S02]  /*1480*/  USEL UR4, UR31, UR4, !UP0 ;  /* 0x000000041f047287 */ /* 0x000fe4000c000000 */
[----:B------:R-:W-:Y:S02]  /*1490*/  UIMAD.WIDE.U32 UR10, UR7, UR8, URZ ;  /* 0x00000008070a72a5 */ /* 0x000fe4000f8e00ff */
[----:B------:R-:W-:Y:S02]  /*14a0*/  @UP2 USHF.R.U32.HI UR6, URZ, UR9, UR12 ;  /* 0x00000009ff062299 */ /* 0x000fe4000801160c */
[----:B------:R-:W-:-:S03]  /*14b0*/  UIMAD.WIDE.U32 UR12, UR4, UR8, URZ ;  /* 0x00000008040c72a5 */ /* 0x000fc6000f8e00ff */
[----:B------:R-:W-:Y:S02]  /*14c0*/  UMOV UR10, UR11 ;  /* 0x0000000b000a7c82 */ /* 0x000fe40008000000 */
[----:B------:R-:W-:Y:S02]  /*14d0*/  @UP2 USHF.R.U32.HI UR7, URZ, UR9, UR10 ;  /* 0x00000009ff072299 */ /* 0x000fe4000801160a */
[----:B------:R-:W-:Y:S02]  /*14e0*/  UIMAD UR10, UR6, UR19, URZ ;  /* 0x00000013060a72a4 */ /* 0x000fe4000f8e02ff */
[----:B------:R-:W-:-:S04]  /*14f0*/  UIMAD UR7, UR7, UR19, URZ ;  /* 0x00000013070772a4 */ /* 0x000fc8000f8e02ff */
[----:B------:R-:W-:-:S03]  /*1500*/  UISETP.GE.AND UP0, UPT, UR4, UR7, UPT ;  /* 0x000000070400728c */ /* 0x000fc6000bf06270 */
[----:B------:R-:W-:Y:S01]  /*1510*/  UMOV UR7, UR13 ;  /* 0x0000000d00077c82 */ /* 0x000fe20008000000 */
[----:B------:R-:W-:Y:S02]  /*1520*/  UISETP.GE.OR UP0, UPT, UR5, UR10, UP0 ;  /* 0x0000000a0500728c */ /* 0x000fe40008706670 */
[----:B------:R-:W-:Y:S02]  /*1530*/  UIMAD.WIDE.U32 UR10, UR5, UR8, URZ ;  /* 0x00000008050a72a5 */ /* 0x000fe4000f8e00ff */
[----:B------:R-:W-:Y:S02]  /*1540*/  USHF.R.U32.HI UR7, URZ, UR9, UR7 ;  /* 0x00000009ff077299 */ /* 0x000fe40008011607 */
[----:B------:R-:W-:Y:S02]  /*1550*/  UIADD3 UR10, UPT, UPT, -UR4, URZ, URZ ;  /* 0x000000ff040a7290 */ /* 0x000fe4000fffe1ff */
[----:B------:R-:W-:Y:S02]  /*1560*/  USEL UR7, UR4, UR7, !UP2 ;  /* 0x0000000704077287 */ /* 0x000fe4000d000000 */
[----:B------:R-:W-:Y:S01]  /*1570*/  UIMAD UR10, UR14, UR10, UR31 ;  /* 0x0000000a0e0a72a4 */ /* 0x000fe2000f8e021f */
[----:B------:R-:W-:Y:S01]  /*1580*/  @!UP0 UMOV UR8, UR11 ;  /* 0x0000000b00088c82 */ /* 0x000fe20008000000 */
[----:B------:R-:W-:-:S02]  /*1590*/  UIADD3 UR11, UPT, UPT, -UR5, URZ, URZ ;  /* 0x000000ff050b7290 */ /* 0x000fc4000fffe1ff */
[----:B------:R-:W-:Y:S02]  /*15a0*/  @!UP0 USHF.R.U32.HI UR8, URZ, UR9, UR8 ;  /* 0x00000009ff088299 */ /* 0x000fe40008011608 */
[----:B------:R-:W-:Y:S02]  /*15b0*/  UIADD3 UR9, UPT, UPT, -UR7, URZ, URZ ;  /* 0x000000ff07097290 */ /* 0x000fe4000fffe1ff */
[----:B------:R-:W-:Y:S02]  /*15c0*/  @!UP0 USEL UR8, UR5, UR8, !UP2 ;  /* 0x0000000805088287 */ /* 0x000fe4000d000000 */
[----:B------:R-:W-:Y:S02]  /*15d0*/  UIMAD UR9, UR19, UR9, UR4 ;  /* 0x00000009130972a4 */ /* 0x000fe4000f8e0204 */
[----:B------:R-:W-:Y:S02]  /*15e0*/  @!UP0 UIADD3 UR7, UPT, UPT, UR7, -UR8, URZ ;  /* 0x8000000807078290 */ /* 0x000fe4000fffe0ff */
[----:B------:R-:W-:-:S02]  /*15f0*/  @!UP0 UIMAD UR6, UR9, UR6, UR8 ;  /* 0x00000006090682a4 */ /* 0x000fc4000f8e0208 */
[----:B------:R-:W-:Y:S02]  /*1600*/  @!UP0 UIMAD UR4, UR7, UR19, UR5 ;  /* 0x00000013070482a4 */ /* 0x000fe4000f8e0205 */
[----:B------:R-:W-:Y:S02]  /*1610*/  UIMAD UR30, UR20, UR11, UR30 ;  /* 0x0000000b141e72a4 */ /* 0x000fe4000f8e021e */
[----:B------:R-:W-:Y:S01]  /*1620*/  UIMAD UR31, UR4, UR14, UR10 ;  /* 0x0000000e041f72a4 */ /* 0x000fe2000f8e020a */
[----:B------:R-:W-:Y:S02]  /*1630*/  @!UP0 UMOV UR5, UR6 ;  /* 0x0000000600058c82 */ /* 0x000fe40008000000 */
[----:B------:R-:W-:-:S12]  /*1640*/  UIMAD UR30, UR5, UR20, UR30 ;  /* 0x00000014051e72a4 */ /* 0x000fd8000f8e021e */
.L_x_19:
[----:B------:R-:W-:-:S09]  /*1650*/  UISETP.NE.AND UP0, UPT, UR22, 0x1, UPT ;  /* 0x000000011600788c */ /* 0x000fd2000bf05270 */
[----:B------:R-:W-:Y:S05]  /*1660*/  BRA.U UP0, `(.L_x_20) ;  /* 0x0000000100407547 */ /* 0x000fea000b800000 */
[----:B------:R-:W2:Y:S01]  /*1670*/  LDCU.128 UR8, c[0x0][0xb10] ;  /* 0x00016200ff0877ac */ /* 0x000ea20008000c00 */
[----:B------:R-:W3:Y:S01]  /*1680*/  LDCU UR12, c[0x0][0xb0c] ;  /* 0x00016180ff0c77ac */ /* 0x000ee20008000800 */
[----:B------:R-:W4:Y:S01]  /*1690*/  LDCU UR13, c[0x0][0xb20] ;  /* 0x00016400ff0d77ac */ /* 0x000f220008000800 */
[----:B--2---:R-:W-:Y:S02]  /*16a0*/  UIMAD.WIDE.U32 UR4, UR30, UR8, URZ ;  /* 0x000000081e0472a5 */ /* 0x004fe4000f8e00ff */
[----:B------:R-:W-:Y:S02]  /*16b0*/  UIMAD.WIDE.U32 UR6, UR31, UR11, URZ ;  /* 0x0000000b1f0672a5 */ /* 0x000fe4000f8e00ff */
[----:B---3--:R-:W-:Y:S02]  /*16c0*/  UISETP.NE.AND UP0, UPT, UR12, 0x1, UPT ;  /* 0x000000010c00788c */ /* 0x008fe4000bf05270 */
[----:B------:R-:W-:-:S03]  /*16d0*/  USHF.R.U32.HI UR5, URZ, UR9, UR5 ;  /* 0x00000009ff057299 */ /* 0x000fc60008011605 */
[----:B------:R-:W-:Y:S01]  /*16e0*/  UMOV UR4, UR7 ;  /* 0x0000000700047c82 */ /* 0x000fe20008000000 */
[----:B------:R-:W-:Y:S02]  /*16f0*/  USEL UR5, UR30, UR5, !UP0 ;  /* 0x000000051e057287 */ /* 0x000fe4000c000000 */
[----:B------:R-:W-:Y:S02]  /*1700*/  UISETP.NE.AND UP0, UPT, UR10, 0x1, UPT ;  /* 0x000000010a00788c */ /* 0x000fe4000bf05270 */
[----:B----4-:R-:W-:-:S04]  /*1710*/  USHF.R.U32.HI UR4, URZ, UR13, UR4 ;  /* 0x0000000dff047299 */ /* 0x010fc80008011604 */
[----:B------:R-:W-:-:S04]  /*1720*/  USEL UR4, UR31, UR4, !UP0 ;  /* 0x000000041f047287 */ /* 0x000fc8000c000000 */
[----:B------:R-:W-:Y:S02]  /*1730*/  UIADD3 UR6, UPT, UPT, UR5, -UR4, URZ ;  /* 0x8000000405067290 */ /* 0x000fe4000fffe0ff */
[----:B------:R-:W-:Y:S02]  /*1740*/  UIADD3 UR4, UPT, UPT, -UR5, UR4, URZ ;  /* 0x0000000405047290 */ /* 0x000fe4000fffe1ff */
[----:B------:R-:W-:Y:S02]  /*1750*/  UIMAD UR31, UR6, UR10, UR31 ;  /* 0x0000000a061f72a4 */ /* 0x000fe4000f8e021f */
[----:B------:R-:W-:-:S12]  /*1760*/  UIMAD UR30, UR4, UR12, UR30 ;  /* 0x0000000c041e72a4 */ /* 0x000fd8000f8e021e */
.L_x_20:
[----:B------:R-:W-:Y:S01]  /*1770*/  UISETP.NE.AND UP0, UPT, UR18, 0x2, UPT ;  /* 0x000000021200788c */ /* 0x000fe2000bf05270 */
[----:B------:R-:W-:Y:S09]  /*1780*/  BRA.U !UP6, `(.L_x_21) ;  /* 0x000000010e0c7547 */ /* 0x000ff2000b800000 */
[----:B------:R-:W-:Y:S01]  /*1790*/  UCGABAR_WAIT ;  /* 0x0000000000007dc7 */ /* 0x000fe20008000000 */
[----:B------:R-:W-:Y:S01]  /*17a0*/  CCTL.IVALL ;  /* 0x00000000ff00798f */ /* 0x000fe20002000000 */
[----:B------:R-:W-:Y:S05]  /*17b0*/  BRA `(.L_x_22) ;  /* 0x0000000000047947 */ /* 0x000fea0003800000 */
.L_x_21:
[----:B------:R-:W-:Y:S06]  /*17c0*/  BAR.SYNC.DEFER_BLOCKING 0x0 ;  /* 0x0000000000007b1d */ /* 0x000fec0000010000 */
.L_x_22:
[----:B------:R-:W-:Y:S05]  /*17d0*/  BRA.U UP0, `(.L_x_23) ;  /* 0x00000019009c7547 */ /* 0x000fea000b800000 */
[----:B------:R-:W2:Y:S01]  /*17e0*/  LDCU UR6, c[0x0][0x38c] ;  /* 0x00007180ff0677ac */ /* 0x000ea20008000800 */
[----:B------:R-:W3:Y:S01]  /*17f0*/  S2UR UR7, SR_CgaCtaId ;  /* 0x00000000000779c3 */ /* 0x000ee20000008800 */
[----:B------:R-:W-:Y:S01]  /*1800*/  PLOP3.LUT P1, PT, PT, PT, UP3, 0x80, 0x8 ;  /* 0x000000000008781c */ /* 0x000fe20003f2f038 */
[----:B------:R-:W-:Y:S01]  /*1810*/  IMAD.MOV.U32 R12, RZ, RZ, 0x1 ;  /* 0x00000001ff0c7424 */ /* 0x000fe200078e00ff */
[----:B------:R-:W-:Y:S01]  /*1820*/  UMOV UR13, 0x400 ;  /* 0x00000400000d7882 */ /* 0x000fe20000000000 */
[----:B------:R-:W-:Y:S01]  /*1830*/  UISETP.NE.AND UP1, UPT, UR18, URZ, UPT ;  /* 0x000000ff1200728c */ /* 0x000fe2000bf25270 */
[----:B------:R-:W-:Y:S01]  /*1840*/  ISETP.EQ.OR P2, PT, R0, RZ, P3 ;  /* 0x000000ff0000720c */ /* 0x000fe20001f42670 */
[----:B------:R-:W-:Y:S01]  /*1850*/  USEL UR24, URZ, 0x1, UP4 ;  /* 0x00000001ff187887 */ /* 0x000fe2000a000000 */
[----:B------:R-:W-:Y:S02]  /*1860*/  PLOP3.LUT P1, PT, P1, PT, PT, 0x8, 0x80 ;  /* 0x000000000080781c */ /* 0x000fe40000f2e170 */
[----:B------:R-:W-:Y:S01]  /*1870*/  CS2R R10, SRZ ;  /* 0x00000000000a7805 */ /* 0x000fe2000001ff00 */
[----:B------:R-:W-:Y:S01]  /*1880*/  IMAD.MOV.U32 R9, RZ, RZ, RZ ;  /* 0x000000ffff097224 */ /* 0x000fe200078e00ff */
[----:B------:R-:W4:Y:S01]  /*1890*/  LDCU UR39, c[0x0][0x370] ;  /* 0x00006e00ff2777ac */ /* 0x000f220008000800 */
[----:B------:R-:W-:Y:S01]  /*18a0*/  IMAD.MOV.U32 R8, RZ, RZ, 0x1 ;  /* 0x00000001ff087424 */ /* 0x000fe200078e00ff */
[----:B------:R-:W1:Y:S01]  /*18b0*/  LDCU.64 UR28, c[0x0][0x348] ;  /* 0x00006900ff1c77ac */ /* 0x000e620008000a00 */
[----:B--2---:R-:W-:-:S02]  /*18c0*/  UIADD3 UR5, UPT, UPT, UR6, 0x1f, URZ ;  /* 0x0000001f06057890 */ /* 0x004fc4000fffe0ff */
[----:B------:R-:W-:Y:S02]  /*18d0*/  UIADD3 UR45, UPT, UPT, UR6, 0x3e, URZ ;  /* 0x0000003e062d7890 */ /* 0x000fe4000fffe0ff */
[----:B------:R-:W-:Y:S02]  /*18e0*/  USHF.R.S32.HI UR4, URZ, 0x1f, UR5 ;  /* 0x0000001fff047899 */ /* 0x000fe40008011405 */
[----:B---3--:R-:W-:Y:S02]  /*18f0*/  USHF.L.U32 UR25, UR7, 0xc, URZ ;  /* 0x0000000c07197899 */ /* 0x008fe400080006ff */
[----:B------:R-:W-:Y:S02]  /*1900*/  ULEA.HI UR4, UR4, UR5, URZ, 0x5 ;  /* 0x0000000504047291 */ /* 0x000fe4000f8f28ff */
[----:B------:R-:W-:Y:S02]  /*1910*/  UIADD3 UR5, UPT, UPT, UR6, -0x1, URZ ;  /* 0xffffffff06057890 */ /* 0x000fe4000fffe0ff */
[----:B------:R-:W-:-:S02]  /*1920*/  USHF.R.S32.HI UR41, URZ, 0x5, UR4 ;  /* 0x00000005ff297899 */ /* 0x000fc40008011404 */
[----:B------:R-:W-:Y:S02]  /*1930*/  UISETP.GE.U32.AND UP2, UPT, UR5, -0x3f, UPT ;  /* 0xffffffc10500788c */ /* 0x000fe4000bf46070 */
[----:B------:R-:W-:Y:S02]  /*1940*/  UISETP.LT.U32.AND UP0, UPT, UR41, 0x11, UPT ;  /* 0x000000112900788c */ /* 0x000fe4000bf01070 */
[----:B------:R-:W-:Y:S02]  /*1950*/  USHF.L.U32 UR44, UR7, 0x6, URZ ;  /* 0x00000006072c7899 */ /* 0x000fe400080006ff */
[----:B------:R-:W-:Y:S02]  /*1960*/  USEL UR40, UR41, 0x11, UP0 ;  /* 0x0000001129287887 */ /* 0x000fe40008000000 */
[----:B------:R-:W-:Y:S02]  /*1970*/  ULOP3.LUT UR25, UR25, 0x1000, URZ, 0xc0, !UPT ;  /* 0x0000100019197892 */ /* 0x000fe4000f8ec0ff */
[----:B------:R-:W-:-:S02]  /*1980*/  UIADD3 UR21, UPT, UPT, UR40, -0x1, URZ ;  /* 0xffffffff28157890 */ /* 0x000fc4000fffe0ff */
[----:B------:R-:W-:Y:S02]  /*1990*/  ULEA UR13, UR7, UR13, 0x18 ;  /* 0x0000000d070d7291 */ /* 0x000fe4000f8ec0ff */
[----:B------:R-:W-:Y:S01]  /*19a0*/  @UP2 UIADD3 UR21, UPT, UPT, UR40, URZ, URZ ;  /* 0x000000ff28152290 */ /* 0x000fe2000fffe0ff */
[----:B------:R-:W2:Y:S01]  /*19b0*/  LDCU UR38, c[0x0][0x374] ;  /* 0x00006e80ff2677ac */ /* 0x000ea20008000800 */
[----:B------:R-:W-:Y:S02]  /*19c0*/  ULOP3.LUT UR44, UR44, 0x40, URZ, 0xc0, !UPT ;  /* 0x000000402c2c7892 */ /* 0x000fe4000f8ec0ff */
[----:B------:R-:W-:Y:S02]  /*19d0*/  USEL UR24, UR24, 0x2, UP1 ;  /* 0x0000000218187887 */ /* 0x000fe40008800000 */
[----:B------:R-:W-:Y:S02]  /*19e0*/  UIADD3 UR25, UPT, UPT, UR13, 0x15600, UR25 ;  /* 0x000156000d197890 */ /* 0x000fe4000fffe019 */
[----:B------:R-:W-:-:S02]  /*19f0*/  UIADD3 UR43, UPT, UPT, UR41, -UR40, URZ ;  /* 0x80000028292b7290 */ /* 0x000fc4000fffe0ff */
[----:B------:R-:W-:Y:S01]  /*1a00*/  UIADD3 UR21, UPT, UPT, UR21, 0x1, URZ ;  /* 0x0000000115157890 */ /* 0x000fe2000fffe0ff */
[----:B-1--4-:R-:W-:-:S11]  /*1a10*/  UMOV UR5, URZ ;  /* 0x000000ff00057c82 */ /* 0x012fd60008000000 */
.L_x_43:
[----:B------:R-:W1:Y:S02]  /*1a20*/  S2UR UR4, SR_CgaCtaId ;  /* 0x00000000000479c3 */ /* 0x000e640000008800 */
[----:B-1----:R-:W-:-:S09]  /*1a30*/  UISETP.NE.AND UP0, UPT, UR4, URZ, UPT ;  /* 0x000000ff0400728c */ /* 0x002fd2000bf05270 */
[----:B------:R-:W-:Y:S05]  /*1a40*/  BRA.U UP0, `(.L_x_24) ;  /* 0x0000000100287547 */ /* 0x000fea000b800000 */
[----:B------:R-:W-:Y:S02]  /*1a50*/  LEA R0, R9, UR13, 0x3 ;  /* 0x0000000d09007c11 */ /* 0x000fe4000f8e18ff */
[----:B------:R-:W-:-:S04]  /*1a60*/  SHF.L.U32 R2, R8, 0x1f, RZ ;  /* 0x0000001f08027819 */ /* 0x000fc800000006ff */
[----:B------:R-:W1:Y:S02]  /*1a70*/  SYNCS.PHASECHK.TRANS64.TRYWAIT P0, [R0+URZ+0x1d0], R2 ;  /* 0x0001d002000075a7 */ /* 0x000e6400080011ff */
[----:B-1----:R-:W-:Y:S05]  /*1a80*/  @!P0 BRA `(.L_x_25) ;  /* 0x0000007000f08947 */ /* 0x002fea0003800000 */
.L_x_152:
[----:B------:R-:W-:Y:S01]  /*1a90*/  VIADD R9, R9, 0x1 ;  /* 0x0000000109097836 */ /* 0x000fe20000000000 */
[----:B------:R1:W-:Y:S04]  /*1aa0*/  SYNCS.ARRIVE.TRANS64.A1T0 RZ, [R0+URZ+0x1c0], RZ ;  /* 0x0001c0ff00ff79a7 */ /* 0x0003e800081000ff */
[----:B------:R-:W-:-:S04]  /*1ab0*/  ISETP.NE.AND P0, PT, R9, 0x2, PT ;  /* 0x000000020900780c */ /* 0x000fc80003f05270 */
[----:B------:R-:W-:Y:S02]  /*1ac0*/  SEL R9, R9, RZ, P0 ;  /* 0x000000ff09097207 */ /* 0x000fe40000000000 */
[----:B-1----:R-:W-:-:S04]  /*1ad0*/  SEL R0, RZ, 0x1, P0 ;  /* 0x00000001ff007807 */ /* 0x002fc80000000000 */
[----:B------:R-:W-:-:S07]  /*1ae0*/  LOP3.LUT R8, R8, R0, RZ, 0x3c, !PT ;  /* 0x0000000008087212 */ /* 0x000fce00078e3cff */
.L_x_24:
[----:B------:R-:W-:Y:S01]  /*1af0*/  ULEA UR4, UR5, UR13, 0x3 ;  /* 0x0000000d05047291 */ /* 0x000fe2000f8e18ff */
[----:B------:R-:W-:Y:S01]  /*1b00*/  SHF.L.U32 R0, R12, 0x1f, RZ ;  /* 0x0000001f0c007819 */ /* 0x000fe200000006ff */
[----:B------:R-:W-:Y:S02]  /*1b10*/  UISETP.GE.U32.AND UP0, UPT, UR45, 0x3f, UPT ;  /* 0x0000003f2d00788c */ /* 0x000fe4000bf06070 */
[----:B------:R-:W-:Y:S02]  /*1b20*/  USHF.L.U32 UR35, UR30, 0x6, URZ ;  /* 0x000000061e237899 */ /* 0x000fe400080006ff */
[----:B------:R-:W-:Y:S01]  /*1b30*/  ULEA UR19, UR31, UR44, 0x7 ;  /* 0x0000002c1f137291 */ /* 0x000fe2000f8e38ff */
[----:B------:R-:W-:Y:S02]  /*1b40*/  UMOV UR6, URZ ;  /* 0x000000ff00067c82 */ /* 0x000fe40008000000 */
[----:B------:R1:W3:Y:S02]  /*1b50*/  SYNCS.PHASECHK.TRANS64.TRYWAIT P0, [UR4+0x88], R0 ;  /* 0x00008800ff0075a7 */ /* 0x0002e40008001104 */
[----:B------:R-:W-:Y:S07]  /*1b60*/  BRA.U !UP0, `(.L_x_26) ;  /* 0x0000000108b87547 */ /* 0x000fee000b800000 */
[----:B------:R-:W-:Y:S01]  /*1b70*/  UMOV UR10, URZ ;  /* 0x000000ff000a7c82 */ /* 0x000fe20008000000 */
[----:B------:R-:W-:-:S05]  /*1b80*/  UMOV UR4, UR5 ;  /* 0x0000000500047c82 */ /* 0x000fca0008000000 */
.L_x_32:
[----:B------:R-:W-:Y:S01]  /*1b90*/  ULEA UR33, UR4, UR13, 0x3 ;  /* 0x0000000d04217291 */ /* 0x000fe2000f8e18ff */
[----:B---3--:R-:W-:Y:S01]  /*1ba0*/  @!P3 MOV R2, 0x3000 ;  /* 0x000030000002b802 */ /* 0x008fe20000000f00 */
[----:B-1-34-:R-:W-:Y:S10]  /*1bb0*/  @P0 BRA `(.L_x_27) ;  /* 0x00000000000c0947 */ /* 0x01aff40003800000 */
[----:B------:R-:W-:-:S04]  /*1bc0*/  SHF.L.U32 R3, R12, 0x1f, RZ ;  /* 0x0000001f0c037819 */ /* 0x000fc800000006ff */
[----:B------:R-:W3:Y:S02]  /*1bd0*/  SYNCS.PHASECHK.TRANS64.TRYWAIT P0, [UR33+0x88], R3 ;  /* 0x00008803ff0075a7 */ /* 0x000ee40008001121 */
[----:B---3--:R-:W-:Y:S05]  /*1be0*/  @!P0 BRA `(.L_x_28) ;  /* 0x0000007000ac8947 */ /* 0x008fea0003800000 */
.L_x_27:
[----:B------:R3:W-:Y:S01]  /*1bf0*/  @!P3 SYNCS.ARRIVE.TRANS64 RZ, [UR33], R2 ;  /* 0x00000002ffffb9a7 */ /* 0x0007e20008000021 */
[----:B------:R-:W-:-:S04]  /*1c00*/  ULOP3.LUT UR5, UR24, 0x2, URZ, 0xfc, !UPT ;  /* 0x0000000218057892 */ /* 0x000fc8000f8efcff */
[----:B------:R-:W-:-:S09]  /*1c10*/  UISETP.NE.AND UP0, UPT, UR5, 0x2, UPT ;  /* 0x000000020500788c */ /* 0x000fd2000bf05270 */
[----:B------:R-:W-:Y:S05]  /*1c20*/  BRA.U UP0, `(.L_x_29) ;  /* 0x0000000100047547 */ /* 0x000fea000b800000 */
[----:B--2---:R-:W-:Y:S05]  /*1c30*/  BPT.TRAP 0x1 ;  /* 0x000000040000795c */ /* 0x004fea0000300000 */
.L_x_29:
[----:B------:R-:W-:Y:S04]  /*1c40*/  BSSY.RECONVERGENT B0, `(.L_x_30) ;  /* 0x0000003000007945 */ /* 0x000fe80003800200 */
[----:B------:R-:W-:Y:S05]  /*1c50*/  @P2 BRA `(.L_x_31) ;  /* 0x0000000000042947 */ /* 0x000fea0003800000 */
[----:B--2---:R-:W-:Y:S05]  /*1c60*/  BPT.TRAP 0x1 ;  /* 0x000000040000795c */ /* 0x004fea0000300000 */
.L_x_31:
[----:B--2---:R-:W-:Y:S05]  /*1c70*/  BSYNC.RECONVERGENT B0 ;  /* 0x0000000000007941 */ /* 0x004fea0003800200 */
.L_x_30:
[----:B------:R-:W-:Y:S02]  /*1c80*/  UIADD3 UR5, UPT, UPT, UR4, 0x1, URZ ;  /* 0x0000000104057890 */ /* 0x000fe4000fffe0ff */
[----:B------:R-:W-:Y:S02]  /*1c90*/  USHF.L.U32 UR34, UR10, 0x5, URZ ;  /* 0x000000050a227899 */ /* 0x000fe400080006ff */
[----:B------:R-:W-:Y:S02]  /*1ca0*/  UISETP.NE.AND UP0, UPT, UR5, 0x11, UPT ;  /* 0x000000110500788c */ /* 0x000fe4000bf05270 */
[----:B------:R-:W-:Y:S02]  /*1cb0*/  UIADD3 UR10, UPT, UPT, UR10, 0x1, URZ ;  /* 0x000000010a0a7890 */ /* 0x000fe4000fffe0ff */
[----:B------:R-:W-:Y:S02]  /*1cc0*/  USEL UR7, URZ, 0x1, UP0 ;  /* 0x00000001ff077887 */ /* 0x000fe40008000000 */
[----:B------:R-:W-:-:S02]  /*1cd0*/  USEL UR5, UR5, URZ, UP0 ;  /* 0x000000ff05057287 */ /* 0x000fc40008000000 */
[----:B------:R-:W-:Y:S02]  /*1ce0*/  ULEA UR32, UR4, UR13, 0xc ;  /* 0x0000000d04207291 */ /* 0x000fe4000f8e60ff */
[----:B------:R-:W-:Y:S01]  /*1cf0*/  ULEA UR6, UR5, UR13, 0x3 ;  /* 0x0000000d05067291 */ /* 0x000fe2000f8e18ff */
[----:B------:R-:W-:Y:S01]  /*1d00*/  LOP3.LUT R12, R12, UR7, RZ, 0x3c, !PT ;  /* 0x000000070c0c7c12 */ /* 0x000fe2000f8e3cff */
[----:B------:R-:W-:Y:S02]  /*1d10*/  UIADD3 UR8, UP1, UPT, UR28, 0x80, URZ ;  /* 0x000000801c087890 */ /* 0x000fe4000ff3e0ff */
[----:B------:R-:W-:Y:S01]  /*1d20*/  UIADD3 UR32, UPT, UPT, UR32, 0x4600, URZ ;  /* 0x0000460020207890 */ /* 0x000fe2000fffe0ff */
[----:B-1----:R-:W-:Y:S01]  /*1d30*/  SHF.L.U32 R0, R12, 0x1f, RZ ;  /* 0x0000001f0c007819 */ /* 0x002fe200000006ff */
[----:B------:R-:W-:Y:S02]  /*1d40*/  UIADD3.X UR9, UPT, UPT, URZ, UR29, URZ, UP1, !UPT ;  /* 0x0000001dff097290 */ /* 0x000fe40008ffe4ff */
[----:B------:R-:W-:Y:S01]  /*1d50*/  ULEA UR16, UR4, UR25, 0xd ;  /* 0x0000001904107291 */ /* 0x000fe2000f8e68ff */
[----:B------:R4:W1:Y:S01]  /*1d60*/  SYNCS.PHASECHK.TRANS64.TRYWAIT P0, [UR6+0x88], R0 ;  /* 0x00008800ff0075a7 */ /* 0x0008620008001106 */
[----:B------:R-:W-:Y:S01]  /*1d70*/  UIADD3 UR6, UP0, UPT, UR28, 0x180, URZ ;  /* 0x000001801c067890 */ /* 0x000fe2000ff1e0ff */
[----:B------:R-:W-:Y:S01]  /*1d80*/  UMOV UR14, 0x0 ;  /* 0x00000000000e7882 */ /* 0x000fe20000000000 */
[----:B------:R-:W-:-:S02]  /*1d90*/  UMOV UR15, 0x10000000 ;  /* 0x10000000000f7882 */ /* 0x000fc40000000000 */
[----:B------:R-:W-:Y:S01]  /*1da0*/  UIADD3.X UR7, UPT, UPT, URZ, UR29, URZ, UP0, !UPT ;  /* 0x0000001dff077290 */ /* 0x000fe200087fe4ff */
[----:B------:R-:W-:Y:S01]  /*1db0*/  UTMALDG.3D [UR32], [UR8], desc[UR14] ;  /* 0x00000e20080075b4 */ /* 0x000fe20008011000 */
[----:B------:R-:W-:Y:S01]  /*1dc0*/  UISETP.NE.AND UP0, UPT, UR10, UR21, UPT ;  /* 0x000000150a00728c */ /* 0x000fe2000bf05270 */
[----:B------:R-:W-:Y:S01]  /*1dd0*/  UMOV UR4, 0x30000 ;  /* 0x0003000000047882 */ /* 0x000fe20000000000 */
[----:B------:R-:W-:Y:S01]  /*1de0*/  UMOV UR20, UR36 ;  /* 0x0000002400147c82 */ /* 0x000fe20008000000 */
[----:B------:R-:W-:Y:S01]  /*1df0*/  UMOV UR17, UR33 ;  /* 0x0000002100117c82 */ /* 0x000fe20008000000 */
[----:B------:R-:W-:-:S03]  /*1e00*/  UMOV UR18, UR34 ;  /* 0x0000002200127c82 */ /* 0x000fc60008000000 */
[----:B------:R2:W-:Y:S02]  /*1e10*/  UTMALDG.3D.MULTICAST [UR16], [UR6], UR4, desc[UR14] ;  /* 0x00000e10060073b4 */ /* 0x0005e40008011804 */
[----:B--2---:R-:W-:Y:S01]  /*1e20*/  UMOV UR6, UR21 ;  /* 0x0000001500067c82 */ /* 0x004fe20008000000 */
[----:B------:R-:W-:Y:S01]  /*1e30*/  UMOV UR4, UR5 ;  /* 0x0000000500047c82 */ /* 0x000fe20008000000 */
[----:B------:R-:W-:Y:S05]  /*1e40*/  BRA.U UP0, `(.L_x_32) ;  /* 0xfffffffd00507547 */ /* 0x000fea000b83ffff */
.L_x_26:
[----:B------:R-:W-:Y:S01]  /*1e50*/  ULEA UR4, UR5, UR13, 0x3 ;  /* 0x0000000d05047291 */ /* 0x000fe2000f8e18ff */
[----:B-1--4-:R-:W-:Y:S01]  /*1e60*/  SHF.L.U32 R0, R12, 0x1f, RZ ;  /* 0x0000001f0c007819 */ /* 0x012fe200000006ff */
[----:B------:R-:W-:Y:S01]  /*1e70*/  @!P1 SYNCS.ARRIVE.TRANS64.A1T0 RZ, [UR13+0x158], RZ ;  /* 0x000158ffffff99a7 */ /* 0x000fe2000810000d */
[----:B------:R-:W-:-:S06]  /*1e80*/  UISETP.GT.AND UP0, UPT, UR41, UR40, UPT ;  /* 0x000000282900728c */ /* 0x000fcc000bf04270 */
[----:B---3--:R1:W3:Y:S03]  /*1e90*/  SYNCS.PHASECHK.TRANS64.TRYWAIT P0, [UR4+0x88], R0 ;  /* 0x00008800ff0075a7 */ /* 0x0082e60008001104 */
[----:B------:R-:W-:Y:S05]  /*1ea0*/  BRA.U !UP0, `(.L_x_33) ;  /* 0x0000000108bc7547 */ /* 0x000fea000b800000 */
[----:B------:R-:W-:Y:S01]  /*1eb0*/  UIADD3 UR26, UPT, UPT, UR43, UR6, URZ ;  /* 0x000000062b1a7290 */ /* 0x000fe2000fffe0ff */
[----:B------:R-:W-:-:S11]  /*1ec0*/  UMOV UR4, UR5 ;  /* 0x0000000500047c82 */ /* 0x000fd60008000000 */
.L_x_39:
[----:B------:R-:W-:Y:S01]  /*1ed0*/  ULEA UR9, UR4, UR13, 0x3 ;  /* 0x0000000d04097291 */ /* 0x000fe2000f8e18ff */
[----:B---3--:R-:W-:Y:S01]  /*1ee0*/  @!P3 MOV R2, 0x3000 ;  /* 0x000030000002b802 */ /* 0x008fe20000000f00 */
[----:B-1-3--:R-:W-:Y:S10]  /*1ef0*/  @P0 BRA `(.L_x_34) ;  /* 0x00000000000c0947 */ /* 0x00aff40003800000 */
[----:B------:R-:W-:-:S04]  /*1f00*/  SHF.L.U32 R3, R12, 0x1f, RZ ;  /* 0x0000001f0c037819 */ /* 0x000fc800000006ff */
[----:B------:R-:W3:Y:S02]  /*1f10*/  SYNCS.PHASECHK.TRANS64.TRYWAIT P0, [UR9+0x88], R3 ;  /* 0x00008803ff0075a7 */ /* 0x000ee40008001109 */
[----:B---3--:R-:W-:Y:S05]  /*1f20*/  @!P0 BRA `(.L_x_35) ;  /* 0x0000006c00f48947 */ /* 0x008fea0003800000 */
.L_x_34:
[----:B------:R3:W-:Y:S01]  /*1f30*/  @!P3 SYNCS.ARRIVE.TRANS64 RZ, [UR9], R2 ;  /* 0x00000002ffffb9a7 */ /* 0x0007e20008000009 */
[----:B------:R-:W-:-:S04]  /*1f40*/  ULOP3.LUT UR5, UR24, 0x2, URZ, 0xfc, !UPT ;  /* 0x0000000218057892 */ /* 0x000fc8000f8efcff */
[----:B------:R-:W-:-:S09]  /*1f50*/  UISETP.NE.AND UP0, UPT, UR5, 0x2, UPT ;  /* 0x000000020500788c */ /* 0x000fd2000bf05270 */
[----:B------:R-:W-:Y:S05]  /*1f60*/  BRA.U UP0, `(.L_x_36) ;  /* 0x0000000100047547 */ /* 0x000fea000b800000 */
[----:B--2---:R-:W-:Y:S05]  /*1f70*/  BPT.TRAP 0x1 ;  /* 0x000000040000795c */ /* 0x004fea0000300000 */
.L_x_36:
[----:B------:R-:W-:Y:S04]  /*1f80*/  BSSY.RECONVERGENT B0, `(.L_x_37) ;  /* 0x0000003000007945 */ /* 0x000fe80003800200 */
[----:B------:R-:W-:Y:S05]  /*1f90*/  @P2 BRA `(.L_x_38) ;  /* 0x0000000000042947 */ /* 0x000fea0003800000 */
[----:B--2---:R-:W-:Y:S05]  /*1fa0*/  BPT.TRAP 0x1 ;  /* 0x000000040000795c */ /* 0x004fea0000300000 */
.L_x_38:
[----:B--2---:R-:W-:Y:S05]  /*1fb0*/  BSYNC.RECONVERGENT B0 ;  /* 0x0000000000007941 */ /* 0x004fea0003800200 */
.L_x_37:
[----:B------:R-:W-:Y:S02]  /*1fc0*/  UIADD3 UR5, UPT, UPT, UR4, 0x1, URZ ;  /* 0x0000000104057890 */ /* 0x000fe4000fffe0ff */
[----:B------:R-:W-:Y:S02]  /*1fd0*/  UIADD3 UR14, UP1, UPT, UR28, 0x80, URZ ;  /* 0x000000801c0e7890 */ /* 0x000fe4000ff3e0ff */
[----:B------:R-:W-:Y:S02]  /*1fe0*/  UISETP.NE.AND UP0, UPT, UR5, 0x11, UPT ;  /* 0x000000110500788c */ /* 0x000fe4000bf05270 */
[----:B------:R-:W-:Y:S02]  /*1ff0*/  USHF.L.U32 UR10, UR6, 0x5, URZ ;  /* 0x00000005060a7899 */ /* 0x000fe400080006ff */
[----:B------:R-:W-:Y:S02]  /*2000*/  USEL UR8, URZ, 0x1, UP0 ;  /* 0x00000001ff087887 */ /* 0x000fe40008000000 */
[----:B------:R-:W-:-:S02]  /*2010*/  USEL UR5, UR5, URZ, UP0 ;  /* 0x000000ff05057287 */ /* 0x000fc40008000000 */
[----:B------:R-:W-:Y:S02]  /*2020*/  UIADD3 UR22, UP0, UPT, UR28, 0x180, URZ ;  /* 0x000001801c167890 */ /* 0x000fe4000ff1e0ff */
[----:B------:R-:W-:Y:S01]  /*2030*/  LOP3.LUT R12, R12, UR8, RZ, 0x3c, !PT ;  /* 0x000000080c0c7c12 */ /* 0x000fe2000f8e3cff */
[----:B------:R-:W-:Y:S02]  /*2040*/  ULEA UR8, UR4, UR13, 0xc ;  /* 0x0000000d04087291 */ /* 0x000fe4000f8e60ff */
[----:B------:R-:W-:Y:S01]  /*2050*/  ULEA UR7, UR5, UR13, 0x3 ;  /* 0x0000000d05077291 */ /* 0x000fe2000f8e18ff */
[----:B-1----:R-:W-:Y:S01]  /*2060*/  SHF.L.U32 R0, R12, 0x1f, RZ ;  /* 0x0000001f0c007819 */ /* 0x002fe200000006ff */
[----:B------:R-:W-:Y:S02]  /*2070*/  UIADD3 UR8, UPT, UPT, UR8, 0x4600, URZ ;  /* 0x0000460008087890 */ /* 0x000fe4000fffe0ff */
[----:B------:R-:W-:Y:S02]  /*2080*/  UIADD3.X UR15, UPT, UPT, URZ, UR29, URZ, UP1, !UPT ;  /* 0x0000001dff0f7290 */ /* 0x000fe40008ffe4ff */
[----:B------:R-:W-:-:S02]  /*2090*/  ULEA UR16, UR4, UR25, 0xd ;  /* 0x0000001904107291 */ /* 0x000fc4000f8e68ff */
[----:B------:R-:W-:Y:S01]  /*20a0*/  UIADD3.X UR23, UPT, UPT, URZ, UR29, URZ, UP0, !UPT ;  /* 0x0000001dff177290 */ /* 0x000fe200087fe4ff */
[----:B------:R4:W1:Y:S01]  /*20b0*/  SYNCS.PHASECHK.TRANS64.TRYWAIT P0, [UR7+0x88], R0 ;  /* 0x00008800ff0075a7 */ /* 0x0008620008001107 */
[----:B------:R-:W-:Y:S01]  /*20c0*/  UMOV UR30, 0x0 ;  /* 0x00000000001e7882 */ /* 0x000fe20000000000 */
[----:B------:R-:W-:Y:S01]  /*20d0*/  UMOV UR31, 0x10000000 ;  /* 0x10000000001f7882 */ /* 0x000fe20000000000 */
[----:B------:R-:W-:Y:S01]  /*20e0*/  UMOV UR11, UR35 ;  /* 0x00000023000b7c82 */ /* 0x000fe20008000000 */
[----:B------:R-:W-:Y:S01]  /*20f0*/  UMOV UR12, UR36 ;  /* 0x00000024000c7c82 */ /* 0x000fe20008000000 */
[----:B------:R-:W-:Y:S01]  /*2100*/  UMOV UR7, 0x30000 ;  /* 0x0003000000077882 */ /* 0x000fe20000000000 */
[----:B------:R-:W-:Y:S01]  /*2110*/  UMOV UR20, UR36 ;  /* 0x0000002400147c82 */ /* 0x000fe20008000000 */
[----:B------:R-:W-:Y:S01]  /*2120*/  UMOV UR17, UR9 ;  /* 0x0000000900117c82 */ /* 0x000fe20008000000 */
[----:B------:R-:W-:Y:S01]  /*2130*/  UMOV UR18, UR10 ;  /* 0x0000000a00127c82 */ /* 0x000fe20008000000 */
[----:B------:R4:W-:Y:S01]  /*2140*/  UTMALDG.3D [UR8], [UR14], desc[UR30] ;  /* 0x00001e080e0075b4 */ /* 0x0009e20008011000 */
[----:B------:R-:W-:Y:S01]  /*2150*/  UIADD3 UR6, UPT, UPT, UR6, 0x1, URZ ;  /* 0x0000000106067890 */ /* 0x000fe2000fffe0ff */
[----:B------:R-:W-:-:S03]  /*2160*/  UMOV UR4, UR5 ;  /* 0x0000000500047c82 */ /* 0x000fc60008000000 */
[----:B------:R-:W-:Y:S01]  /*2170*/  UISETP.NE.AND UP0, UPT, UR6, UR26, UPT ;  /* 0x0000001a0600728c */ /* 0x000fe2000bf05270 */
[----:B------:R4:W-:Y:S08]  /*2180*/  UTMALDG.3D.MULTICAST [UR16], [UR22], UR7, desc[UR30] ;  /* 0x00001e10160073b4 */ /* 0x0009f00008011807 */
[----:B----4-:R-:W-:Y:S05]  /*2190*/  BRA.U UP0, `(.L_x_39) ;  /* 0xfffffffd004c7547 */ /* 0x010fea000b83ffff */
.L_x_33:
[C---:B------:R-:W-:Y:S01]  /*21a0*/  LEA R3, R11.reuse, UR13, 0x3 ;  /* 0x0000000d0b037c11 */ /* 0x040fe2000f8e18ff */
[----:B------:R-:W-:Y:S01]  /*21b0*/  NOP ;  /* 0x0000000000007918 */ /* 0x000fe20000000000 */
[----:B-1----:R-:W-:Y:S02]  /*21c0*/  SHF.L.U32 R0, R10, 0x1f, RZ ;  /* 0x0000001f0a007819 */ /* 0x002fe400000006ff */
[----:B------:R-:W-:Y:S02]  /*21d0*/  LEA R4, R11, UR13, 0x4 ;  /* 0x0000000d0b047c11 */ /* 0x000fe4000f8e20ff */
[----:B---3--:R-:W1:Y:S02]  /*21e0*/  SYNCS.PHASECHK.TRANS64.TRYWAIT P0, [R3+URZ+0x160], R0 ;  /* 0x00016000030075a7 */ /* 0x008e6400080011ff */
[----:B-1----:R-:W-:Y:S05]  /*21f0*/  @!P0 BRA `(.L_x_40) ;  /* 0x0000006c00588947 */ /* 0x002fea0003800000 */
.L_x_155:
[----:B------:R-:W3:Y:S01]  /*2200*/  LDS.128 R4, [R4+0x1f0] ;  /* 0x0001f00004047984 */ /* 0x000ee20000000c00 */
[----:B------:R-:W-:Y:S01]  /*2210*/  UISETP.GE.AND UP0, UPT, UR42, 0x1, UPT ;  /* 0x000000012a00788c */ /* 0x000fe2000bf06270 */
[----:B------:R-:W-:Y:S01]  /*2220*/  @!PT LDS RZ, [RZ] ;  /* 0x00000000fffff984 */ /* 0x000fe20000000800 */
[----:B------:R-:W-:Y:S01]  /*2230*/  @!PT LDS RZ, [RZ] ;  /* 0x00000000fffff984 */ /* 0x000fe20000000800 */
[----:B------:R-:W-:Y:S01]  /*2240*/  @!PT LDS RZ, [RZ] ;  /* 0x00000000fffff984 */ /* 0x000fe20000000800 */
[----:B------:R-:W-:Y:S01]  /*2250*/  @!PT LDS RZ, [RZ] ;  /* 0x00000000fffff984 */ /* 0x000fe20000000800 */
[----:B------:R4:W-:Y:S06]  /*2260*/  MEMBAR.ALL.CTA ;  /* 0x0000000000007992 */ /* 0x0009ec0000008000 */
[----:B----4-:R-:W4:Y:S01]  /*2270*/  FENCE.VIEW.ASYNC.S ;  /* 0x00000000000073c6 */ /* 0x010f220000000000 */
[----:B---3--:R-:W-:-:S13]  /*2280*/  LOP3.LUT P0, RZ, R6, 0x1, RZ, 0xc0, !PT ;  /* 0x0000000106ff7812 */ /* 0x008fda000780c0ff */
[----:B----4-:R-:W-:Y:S01]  /*2290*/  VOTEU.ANY UP1, P0 ;  /* 0x0000000000ff7886 */ /* 0x010fe20000020100 */
[----:B------:R-:W-:-:S13]  /*22a0*/  PLOP3.LUT P0, PT, PT, PT, UP1, 0x80, 0x8 ;  /* 0x000000000008781c */ /* 0x000fda0003f0f018 */
[----:B-1----:R-:W-:Y:S02]  /*22b0*/  @P0 LOP3.LUT R0, R5, 0xffff, RZ, 0xc0, !PT ;  /* 0x0000ffff05000812 */ /* 0x002fe400078ec0ff */
[----:B------:R-:W-:Y:S02]  /*22c0*/  @P0 MOV R2, R4 ;  /* 0x0000000400020202 */ /* 0x000fe40000000f00 */
[----:B------:R-:W-:Y:S01]  /*22d0*/  @P0 R2UR UR6, R0 ;  /* 0x00000000000602ca */ /* 0x000fe200000e0000 */
[----:B------:R-:W-:Y:S01]  /*22e0*/  VIADD R0, R3, 0x170 ;  /* 0x0000017003007836 */ /* 0x000fe20000000000 */
[----:B------:R-:W-:Y:S02]  /*22f0*/  @P0 SHF.R.U32.HI R4, RZ, 0x10, R5 ;  /* 0x00000010ff040819 */ /* 0x000fe40000011605 */
[----:B------:R-:W-:Y:S02]  /*2300*/  @P0 R2UR UR7, R2 ;  /* 0x00000000020702ca */ /* 0x000fe400000e0000 */
[----:B------:R-:W-:-:S02]  /*2310*/  PRMT R0, RZ, 0x654, R0 ;  /* 0x00000654ff007816 */ /* 0x000fc40000000000 */
[----:B------:R-:W-:Y:S02]  /*2320*/  @P0 R2UR UR4, R4 ;  /* 0x00000000040402ca */ /* 0x000fe400000e0000 */
[----:B------:R1:W-:Y:S03]  /*2330*/  SYNCS.ARRIVE.TRANS64.RED.A1T0 RZ, [R0+URZ], RZ ;  /* 0x000000ff00ff79a7 */ /* 0x0003e600081004ff */
[----:B------:R-:W-:-:S04]  /*2340*/  @UP1 UMOV UR27, UR6 ;  /* 0x00000006001b1c82 */ /* 0x000fc80008000000 */
[----:B------:R-:W-:-:S04]  /*2350*/  @UP1 UMOV UR37, UR7 ;  /* 0x0000000700251c82 */ /* 0x000fc80008000000 */
[----:B------:R-:W-:Y:S01]  /*2360*/  @UP1 UMOV UR36, UR4 ;  /* 0x0000000400241c82 */ /* 0x000fe20008000000 */
[----:B------:R-:W-:Y:S05]  /*2370*/  BRA.U !UP0, `(.L_x_41) ;  /* 0x0000000108d47547 */ /* 0x000fea000b800000 */
[----:B------:R-:W2:Y:S01]  /*2380*/  LDCU.128 UR16, c[0x0][0xb10] ;  /* 0x00016200ff1077ac */ /* 0x000ea20008000c00 */
[----:B------:R-:W3:Y:S01]  /*2390*/  LDCU UR12, c[0x0][0xb20] ;  /* 0x00016400ff0c77ac */ /* 0x000ee20008000800 */
[----:B------:R-:W4:Y:S01]  /*23a0*/  LDCU UR20, c[0x0][0xb0c] ;  /* 0x00016180ff1477ac */ /* 0x000f220008000800 */
[----:B------:R-:W1:Y:S01]  /*23b0*/  LDCU.64 UR8, c[0x0][0xb28] ;  /* 0x00016500ff0877ac */ /* 0x000e620008000a00 */
[----:B------:R-:W-:Y:S02]  /*23c0*/  UISETP.NE.AND UP3, UPT, UR42, 0x1, UPT ;  /* 0x000000012a00788c */ /* 0x000fe4000bf65270 */
[----:B--2---:R-:W-:Y:S02]  /*23d0*/  UIMAD.WIDE.U32 UR10, UR38, UR19, URZ ;  /* 0x00000013260a72a5 */ /* 0x004fe4000f8e00ff */
[----:B------:R-:W-:Y:S02]  /*23e0*/  UIMAD.WIDE.U32 UR6, UR39, UR16, URZ ;  /* 0x00000010270672a5 */ /* 0x000fe4000f8e00ff */
[----:B------:R-:W-:-:S02]  /*23f0*/  UISETP.NE.AND UP0, UPT, UR18, 0x1, UPT ;  /* 0x000000011200788c */ /* 0x000fc4000bf05270 */
[----:B------:R-:W-:Y:S01]  /*2400*/  UIMAD.WIDE.U32 UR22, UR27, UR19, URZ ;  /* 0x000000131b1672a5 */ /* 0x000fe2000f8e00ff */
[----:B------:R-:W-:Y:S02]  /*2410*/  UMOV UR10, UR11 ;  /* 0x0000000b000a7c82 */ /* 0x000fe40008000000 */
[----:B------:R-:W-:Y:S01]  /*2420*/  UMOV UR6, UR7 ;  /* 0x0000000700067c82 */ /* 0x000fe20008000000 */
[----:B---3--:R-:W-:Y:S02]  /*2430*/  USHF.R.U32.HI UR10, URZ, UR12, UR10 ;  /* 0x0000000cff0a7299 */ /* 0x008fe4000801160a */
[----:B------:R-:W-:Y:S02]  /*2440*/  USHF.R.U32.HI UR7, URZ, UR17, UR6 ;  /* 0x00000011ff077299 */ /* 0x000fe40008011606 */
[----:B----4-:R-:W-:Y:S02]  /*2450*/  UISETP.NE.AND UP2, UPT, UR20, 0x1, UPT ;  /* 0x000000011400788c */ /* 0x010fe4000bf45270 */
[----:B------:R-:W-:-:S02]  /*2460*/  USEL UR6, UR38, UR10, !UP0 ;  /* 0x0000000a26067287 */ /* 0x000fc4000c000000 */
[----:B------:R-:W-:Y:S02]  /*2470*/  USEL UR7, UR39, UR7, !UP2 ;  /* 0x0000000727077287 */ /* 0x000fe4000d000000 */
[----:B-1----:R-:W-:Y:S01]  /*2480*/  UIMAD.WIDE.U32 UR10, UR6, UR8, URZ ;  /* 0x00000008060a72a5 */ /* 0x002fe2000f8e00ff */
[----:B------:R-:W-:Y:S01]  /*2490*/  UMOV UR4, UR23 ;  /* 0x0000001700047c82 */ /* 0x000fe20008000000 */
[----:B------:R-:W-:Y:S02]  /*24a0*/  UIMAD.WIDE.U32 UR14, UR37, UR16, URZ ;  /* 0x00000010250e72a5 */ /* 0x000fe4000f8e00ff */
[----:B------:R-:W-:-:S03]  /*24b0*/  UIMAD.WIDE.U32 UR22, UR7, UR8, URZ ;  /* 0x00000008071672a5 */ /* 0x000fc6000f8e00ff */
[----:B------:R-:W-:Y:S01]  /*24c0*/  UMOV UR10, UR11 ;  /* 0x0000000b000a7c82 */ /* 0x000fe20008000000 */
[----:B------:R-:W-:Y:S02]  /*24d0*/  USHF.R.U32.HI UR4, URZ, UR12, UR4 ;  /* 0x0000000cff047299 */ /* 0x000fe40008011604 */
[----:B------:R-:W-:Y:S01]  /*24e0*/  @UP3 USHF.R.U32.HI UR6, URZ, UR9, UR10 ;  /* 0x00000009ff063299 */ /* 0x000fe2000801160a */
[----:B------:R-:W-:Y:S01]  /*24f0*/  UMOV UR14, UR15 ;  /* 0x0000000f000e7c82 */ /* 0x000fe20008000000 */
[----:B------:R-:W-:Y:S01]  /*2500*/  UMOV UR22, UR23 ;  /* 0x0000001700167c82 */ /* 0x000fe20008000000 */
[----:B------:R-:W-:Y:S02]  /*2510*/  USHF.R.U32.HI UR17, URZ, UR17, UR14 ;  /* 0x00000011ff117299 */ /* 0x000fe4000801160e */
[----:B------:R-:W-:Y:S02]  /*2520*/  USEL UR4, UR27, UR4, !UP0 ;  /* 0x000000041b047287 */ /* 0x000fe4000c000000 */
[----:B------:R-:W-:-:S02]  /*2530*/  @UP3 USHF.R.U32.HI UR7, URZ, UR9, UR22 ;  /* 0x00000009ff073299 */ /* 0x000fc40008011616 */
[----:B------:R-:W-:Y:S02]  /*2540*/  UIMAD UR10, UR42, UR6, URZ ;  /* 0x000000062a0a72a4 */ /* 0x000fe4000f8e02ff */
[----:B------:R-:W-:Y:S02]  /*2550*/  USEL UR6, UR37, UR17, !UP2 ;  /* 0x0000001125067287 */ /* 0x000fe4000d000000 */
[----:B------:R-:W-:Y:S02]  /*2560*/  UIMAD UR12, UR42, UR7, URZ ;  /* 0x000000072a0c72a4 */ /* 0x000fe4000f8e02ff */
[----:B------:R-:W-:Y:S02]  /*2570*/  UISETP.GE.AND UP0, UPT, UR4, UR10, UPT ;  /* 0x0000000a0400728c */ /* 0x000fe4000bf06270 */
[----:B------:R-:W-:Y:S02]  /*2580*/  UIMAD.WIDE.U32 UR10, UR4, UR8, URZ ;  /* 0x00000008040a72a5 */ /* 0x000fe4000f8e00ff */
[----:B------:R-:W-:-:S02]  /*2590*/  UISETP.GE.OR UP0, UPT, UR6, UR12, UP0 ;  /* 0x0000000c0600728c */ /* 0x000fc40008706670 */
[----:B------:R-:W-:Y:S02]  /*25a0*/  UIMAD.WIDE.U32 UR14, UR6, UR8, URZ ;  /* 0x00000008060e72a5 */ /* 0x000fe4000f8e00ff */
[----:B------:R-:W-:Y:S01]  /*25b0*/  UIADD3 UR12, UPT, UPT, -UR6, URZ, URZ ;  /* 0x000000ff060c7290 */ /* 0x000fe2000fffe1ff */
[----:B------:R-:W-:Y:S01]  /*25c0*/  UMOV UR10, UR11 ;  /* 0x0000000b000a7c82 */ /* 0x000fe20008000000 */
[----:B------:R-:W-:Y:S02]  /*25d0*/  UIADD3 UR11, UPT, UPT, -UR4, URZ, URZ ;  /* 0x000000ff040b7290 */ /* 0x000fe4000fffe1ff */
[----:B------:R-:W-:-:S03]  /*25e0*/  USHF.R.U32.HI UR10, URZ, UR9, UR10 ;  /* 0x00000009ff0a7299 */ /* 0x000fc6000801160a */
[----:B------:R-:W-:Y:S01]  /*25f0*/  @!UP0 UMOV UR8, UR15 ;  /* 0x0000000f00088c82 */ /* 0x000fe20008000000 */
[----:B------:R-:W-:Y:S02]  /*2600*/  UIMAD UR11, UR18, UR11, UR27 ;  /* 0x0000000b120b72a4 */ /* 0x000fe4000f8e021b */
[----:B------:R-:W-:Y:S02]  /*2610*/  USEL UR10, UR4, UR10, !UP3 ;  /* 0x0000000a040a7287 */ /* 0x000fe4000d800000 */
[----:B------:R-:W-:Y:S02]  /*2620*/  @!UP0 USHF.R.U32.HI UR8, URZ, UR9, UR8 ;  /* 0x00000009ff088299 */ /* 0x000fe40008011608 */
[----:B------:R-:W-:Y:S02]  /*2630*/  UIADD3 UR9, UPT, UPT, -UR10, URZ, URZ ;  /* 0x000000ff0a097290 */ /* 0x000fe4000fffe1ff */
[----:B------:R-:W-:Y:S02]  /*2640*/  @!UP0 USEL UR8, UR6, UR8, !UP3 ;  /* 0x0000000806088287 */ /* 0x000fe4000d800000 */
[----:B------:R-:W-:-:S02]  /*2650*/  UIMAD UR9, UR42, UR9, UR4 ;  /* 0x000000092a0972a4 */ /* 0x000fc4000f8e0204 */
[----:B------:R-:W-:Y:S02]  /*2660*/  @!UP0 UIADD3 UR10, UPT, UPT, UR10, -UR8, URZ ;  /* 0x800000080a0a8290 */ /* 0x000fe4000fffe0ff */
[----:B------:R-:W-:Y:S02]  /*2670*/  @!UP0 UIMAD UR8, UR9, UR7, UR8 ;  /* 0x00000007090882a4 */ /* 0x000fe4000f8e0208 */
[----:B------:R-:W-:Y:S02]  /*2680*/  @!UP0 UIMAD UR4, UR42, UR10, UR6 ;  /* 0x0000000a2a0482a4 */ /* 0x000fe4000f8e0206 */
[----:B------:R-:W-:Y:S02]  /*2690*/  UIMAD UR7, UR20, UR12, UR37 ;  /* 0x0000000c140772a4 */ /* 0x000fe4000f8e0225 */
[----:B------:R-:W-:Y:S01]  /*26a0*/  UIMAD UR27, UR4, UR18, UR11 ;  /* 0x00000012041b72a4 */ /* 0x000fe2000f8e020b */
[----:B------:R-:W-:Y:S02]  /*26b0*/  @!UP0 UMOV UR6, UR8 ;  /* 0x0000000800068c82 */ /* 0x000fe40008000000 */
[----:B------:R-:W-:-:S12]  /*26c0*/  UIMAD UR37, UR6, UR20, UR7 ;  /* 0x00000014062572a4 */ /* 0x000fd8000f8e0207 */
.L_x_41:
[----:B------:R-:W3:Y:S02]  /*26d0*/  LDCU UR4, c[0x0][0xb30] ;  /* 0x00016600ff0477ac */ /* 0x000ee40008000800 */
[----:B---3--:R-:W-:-:S09]  /*26e0*/  UISETP.NE.AND UP0, UPT, UR4, 0x1, UPT ;  /* 0x000000010400788c */ /* 0x008fd2000bf05270 */
[----:B------:R-:W-:Y:S05]  /*26f0*/  BRA.U UP0, `(.L_x_42) ;  /* 0x0000000100447547 */ /* 0x000fea000b800000 */
[----:B------:R-:W3:Y:S01]  /*2700*/  LDCU.128 UR16, c[0x0][0xb10] ;  /* 0x00016200ff1077ac */ /* 0x000ee20008000c00 */
[----:B------:R-:W4:Y:S01]  /*2710*/  LDCU UR10, c[0x0][0xb0c] ;  /* 0x00016180ff0a77ac */ /* 0x000f220008000800 */
[----:B------:R-:W1:Y:S01]  /*2720*/  LDCU UR11, c[0x0][0xb20] ;  /* 0x00016400ff0b77ac */ /* 0x000e620008000800 */
[----:B---3--:R-:W-:Y:S02]  /*2730*/  UIMAD.WIDE.U32 UR8, UR37, UR16, URZ ;  /* 0x00000010250872a5 */ /* 0x008fe4000f8e00ff */
[----:B------:R-:W-:Y:S02]  /*2740*/  UIMAD.WIDE.U32 UR6, UR27, UR19, URZ ;  /* 0x000000131b0672a5 */ /* 0x000fe4000f8e00ff */
[----:B----4-:R-:W-:Y:S02]  /*2750*/  UISETP.NE.AND UP2, UPT, UR10, 0x1, UPT ;  /* 0x000000010a00788c */ /* 0x010fe4000bf45270 */
[----:B------:R-:W-:Y:S01]  /*2760*/  UISETP.NE.AND UP0, UPT, UR18, 0x1, UPT ;  /* 0x000000011200788c */ /* 0x000fe2000bf05270 */
[----:B------:R-:W-:-:S02]  /*2770*/  UMOV UR8, UR9 ;  /* 0x0000000900087c82 */ /* 0x000fc40008000000 */
[----:B------:R-:W-:Y:S01]  /*2780*/  UMOV UR4, UR7 ;  /* 0x0000000700047c82 */ /* 0x000fe20008000000 */
[----:B------:R-:W-:Y:S02]  /*2790*/  USHF.R.U32.HI UR17, URZ, UR17, UR8 ;  /* 0x00000011ff117299 */ /* 0x000fe40008011608 */
[----:B-1----:R-:W-:Y:S02]  /*27a0*/  USHF.R.U32.HI UR4, URZ, UR11, UR4 ;  /* 0x0000000bff047299 */ /* 0x002fe40008011604 */
[----:B------:R-:W-:Y:S02]  /*27b0*/  USEL UR6, UR37, UR17, !UP2 ;  /* 0x0000001125067287 */ /* 0x000fe4000d000000 */
[----:B------:R-:W-:-:S04]  /*27c0*/  USEL UR4, UR27, UR4, !UP0 ;  /* 0x000000041b047287 */ /* 0x000fc8000c000000 */
[----:B------:R-:W-:Y:S02]  /*27d0*/  UIADD3 UR7, UPT, UPT, UR6, -UR4, URZ ;  /* 0x8000000406077290 */ /* 0x000fe4000fffe0ff */
[----:B------:R-:W-:Y:S02]  /*27e0*/  UIADD3 UR4, UPT, UPT, -UR6, UR4, URZ ;  /* 0x0000000406047290 */ /* 0x000fe4000fffe1ff */
[----:B------:R-:W-:Y:S02]  /*27f0*/  UIMAD UR27, UR7, UR18, UR27 ;  /* 0x00000012071b72a4 */ /* 0x000fe4000f8e021b */
[----:B------:R-:W-:-:S12]  /*2800*/  UIMAD UR37, UR4, UR10, UR37 ;  /* 0x0000000a042572a4 */ /* 0x000fd8000f8e0225 */
.L_x_42:
[----:B------:R-:W-:Y:S01]  /*2810*/  VIADD R11, R11, 0x1 ;  /* 0x000000010b0b7836 */ /* 0x000fe20000000000 */
[----:B------:R-:W-:Y:S02]  /*2820*/  R2UR UR6, R48 ;  /* 0x00000000300672ca */ /* 0x000fe400000e0000 */
[----:B------:R-:W-:Y:S02]  /*2830*/  R2UR UR4, R47 ;  /* 0x000000002f0472ca */ /* 0x000fe400000e0000 */
[C---:B------:R-:W-:Y:S02]  /*2840*/  ISETP.NE.AND P0, PT, R11.reuse, 0x2, PT ;  /* 0x000000020b00780c */ /* 0x040fe40003f05270 */
[----:B------:R-:W-:Y:S02]  /*2850*/  PLOP3.LUT P1, PT, PT, PT, PT, 0x80, 0x8 ;  /* 0x000000000008781c */ /* 0x000fe40003f2f070 */
[----:B-1----:R-:W-:Y:S02]  /*2860*/  SEL R0, RZ, 0x1, P0 ;  /* 0x00000001ff007807 */ /* 0x002fe40000000000 */
[----:B------:R-:W-:-:S02]  /*2870*/  SEL R11, R11, RZ, P0 ;  /* 0x000000ff0b0b7207 */ /* 0x000fc40000000000 */
[----:B------:R-:W-:Y:S01]  /*2880*/  LOP3.LUT R10, R10, R0, RZ, 0x3c, !PT ;  /* 0x000000000a0a7212 */ /* 0x000fe200078e3cff */
[----:B------:R-:W-:Y:S02]  /*2890*/  UIADD3 UR30, UPT, UPT, UR37, UR6, URZ ;  /* 0x00000006251e7290 */ /* 0x000fe4000fffe0ff */
[----:B------:R-:W-:Y:S01]  /*28a0*/  UIADD3 UR31, UPT, UPT, UR27, UR4, URZ ;  /* 0x000000041b1f7290 */ /* 0x000fe2000fffe0ff */
[----:B------:R-:W-:Y:S11]  /*28b0*/  BRA.U UP1, `(.L_x_43) ;  /* 0xfffffff101587547 */ /* 0x000ff6000b83ffff */
[----:B------:R-:W-:Y:S01]  /*28c0*/  UIADD3 UR13, UPT, UPT, UR13, 0x88, URZ ;  /* 0x000000880d0d7890 */ /* 0x000fe2000fffe0ff */
[----:B------:R-:W-:-:S03]  /*28d0*/  SHF.L.U32 R2, R12, 0x1f, RZ ;  /* 0x0000001f0c027819 */ /* 0x000fc600000006ff */
[----:B------:R-:W-:-:S09]  /*28e0*/  ULEA UR4, UR5, UR13, 0x3 ;  /* 0x0000000d05047291 */ /* 0x000fd2000f8e18ff */
[----:B------:R-:W1:Y:S02]  /*28f0*/  SYNCS.PHASECHK.TRANS64.TRYWAIT P0, [UR4], R2 ;  /* 0x00000002ff0075a7 */ /* 0x000e640008001104 */
[----:B-1----:R-:W-:Y:S05]  /*2900*/  @!P0 BRA `(.L_x_44) ;  /* 0x0000006400a88947 */ /* 0x002fea0003800000 */
.L_x_157:
[----:B------:R-:W-:-:S04]  /*2910*/  UIADD3 UR4, UPT, UPT, UR5, 0x1, URZ ;  /* 0x0000000105047890 */ /* 0x000fc8000fffe0ff */
[----:B------:R-:W-:-:S04]  /*2920*/  UISETP.NE.AND UP0, UPT, UR4, 0x11, UPT ;  /* 0x000000110400788c */ /* 0x000fc8000bf05270 */
[----:B------:R-:W-:Y:S02]  /*2930*/  USEL UR6, URZ, 0x1, UP0 ;  /* 0x00000001ff067887 */ /* 0x000fe40008000000 */
[----:B------:R-:W-:-:S04]  /*2940*/  USEL UR4, UR4, URZ, UP0 ;  /* 0x000000ff04047287 */ /* 0x000fc80008000000 */
[----:B------:R-:W-:Y:S01]  /*2950*/  ULEA UR5, UR4, UR13, 0x3 ;  /* 0x0000000d04057291 */ /* 0x000fe2000f8e18ff */
[----:B-1----:R-:W-:-:S04]  /*2960*/  LOP3.LUT R2, R12, UR6, RZ, 0x3c, !PT ;  /* 0x000000060c027c12 */ /* 0x002fc8000f8e3cff */
[----:B------:R-:W-:-:S04]  /*2970*/  SHF.L.U32 R3, R2, 0x1f, RZ ;  /* 0x0000001f02037819 */ /* 0x000fc800000006ff */
[----:B------:R-:W1:Y:S02]  /*2980*/  SYNCS.PHASECHK.TRANS64.TRYWAIT P0, [UR5], R3 ;  /* 0x00000003ff0075a7 */ /* 0x000e640008001105 */
[----:B-1----:R-:W-:Y:S05]  /*2990*/  @!P0 BRA `(.L_x_45) ;  /* 0x00000064009c8947 */ /* 0x002fea0003800000 */
.L_x_159:
[----:B------:R-:W-:-:S04]  /*29a0*/  UIADD3 UR4, UPT, UPT, UR4, 0x1, URZ ;  /* 0x0000000104047890 */ /* 0x000fc8000fffe0ff */
[----:B------:R-:W-:-:S04]  /*29b0*/  UISETP.NE.AND UP0, UPT, UR4, 0x11, UPT ;  /* 0x000000110400788c */ /* 0x000fc8000bf05270 */
[----:B------:R-:W-:Y:S02]  /*29c0*/  USEL UR6, URZ, 0x1, UP0 ;  /* 0x00000001ff067887 */ /* 0x000fe40008000000 */
[----:B------:R-:W-:-:S04]  /*29d0*/  USEL UR4, UR4, URZ, UP0 ;  /* 0x000000ff04047287 */ /* 0x000fc80008000000 */
[----:B------:R-:W-:Y:S01]  /*29e0*/  ULEA UR5, UR4, UR13, 0x3 ;  /* 0x0000000d04057291 */ /* 0x000fe2000f8e18ff */
[----:B------:R-:W-:-:S04]  /*29f0*/  LOP3.LUT R2, R2, UR6, RZ, 0x3c, !PT ;  /* 0x0000000602027c12 */ /* 0x000fc8000f8e3cff */
[----:B-1----:R-:W-:-:S04]  /*2a00*/  SHF.L.U32 R3, R2, 0x1f, RZ ;  /* 0x0000001f02037819 */ /* 0x002fc800000006ff */
[----:B------:R-:W1:Y:S02]  /*2a10*/  SYNCS.PHASECHK.TRANS64.TRYWAIT P0, [UR5], R3 ;  /* 0x00000003ff0075a7 */ /* 0x000e640008001105 */
[----:B-1----:R-:W-:Y:S05]  /*2a20*/  @!P0 BRA `(.L_x_46) ;  /* 0x0000006400908947 */ /* 0x002fea0003800000 */
.L_x_161:
        /* <DEDUP_REMOVED lines=9> */
.L_x_163:
        /* <DEDUP_REMOVED lines=9> */
.L_x_165:
        /* <DEDUP_REMOVED lines=9> */
.L_x_167:
        /* <DEDUP_REMOVED lines=9> */
.L_x_169:
        /* <DEDUP_REMOVED lines=9> */
.L_x_171:
        /* <DEDUP_REMOVED lines=9> */
.L_x_173:
        /* <DEDUP_REMOVED lines=9> */
.L_x_175:
        /* <DEDUP_REMOVED lines=9> */
.L_x_177:
        /* <DEDUP_REMOVED lines=9> */
.L_x_179:
        /* <DEDUP_REMOVED lines=9> */
.L_x_181:
        /* <DEDUP_REMOVED lines=9> */
.L_x_183:
        /* <DEDUP_REMOVED lines=9> */
.L_x_185:
        /* <DEDUP_REMOVED lines=9> */
.L_x_187:
[----:B------:R-:W-:-:S04]  /*3180*/  UIADD3 UR4, UPT, UPT, UR4, 0x1, URZ ;  /* 0x0000000104047890 */ /* 0x000fc8000fffe0ff */
[----:B------:R-:W-:-:S04]  /*3190*/  UISETP.NE.AND UP0, UPT, UR4, 0x11, UPT ;  /* 0x000000110400788c */ /* 0x000fc8000bf05270 */
[----:B------:R-:W-:Y:S02]  /*31a0*/  USEL UR5, URZ, 0x1, UP0 ;  /* 0x00000001ff057887 */ /* 0x000fe40008000000 */
[----:B------:R-:W-:-:S04]  /*31b0*/  USEL UR4, UR4, URZ, UP0 ;  /* 0x000000ff04047287 */ /* 0x000fc80008000000 */
[----:B------:R-:W-:Y:S01]  /*31c0*/  ULEA UR4, UR4, UR13, 0x3 ;  /* 0x0000000d04047291 */ /* 0x000fe2000f8e18ff */
[----:B------:R-:W-:-:S04]  /*31d0*/  LOP3.LUT R2, R2, UR5, RZ, 0x3c, !PT ;  /* 0x0000000502027c12 */ /* 0x000fc8000f8e3cff */
[----:B------:R-:W-:Y:S01]  /*31e0*/  SHF.L.U32 R2, R2, 0x1f, RZ ;  /* 0x0000001f02027819 */ /* 0x000fe200000006ff */
[----:B-1----:R-:W-:-:S07]  /*31f0*/  IMAD.U32 R0, RZ, RZ, UR4 ;  /* 0x00000004ff007e24 */ /* 0x002fce000f8e00ff */
.L_x_60:
[----:B-1----:R1:W3:Y:S02]  /*3200*/  SYNCS.PHASECHK.TRANS64.TRYWAIT P0, [R0+URZ], R2 ;  /* 0x00000002000075a7 */ /* 0x0022e400080011ff */
[----:B---3--:R-:W-:Y:S05]  /*3210*/  @!P0 NANOSLEEP.SYNCS 0x989680 ;  /* 0x009896800000895d */ /* 0x008fea0003900000 */
[----:B------:R-:W3:Y:S02]  /*3220*/  @!P0 SYNCS.PHASECHK.TRANS64 P0, [R0+URZ], R2 ;  /* 0x00000002000085a7 */ /* 0x000ee400080010ff */
[----:B--23--:R-:W-:Y:S05]  /*3230*/  @P0 EXIT ;  /* 0x000000000000094d */ /* 0x00cfea0003800000 */
[----:B------:R-:W-:Y:S05]  /*3240*/  BRA `(.L_x_60) ;  /* 0xfffffffc00ec7947 */ /* 0x000fea000383ffff */
.L_x_23:
[----:B------:R-:W2:Y:S02]  /*3250*/  S2UR UR4, SR_CgaCtaId ;  /* 0x00000000000479c3 */ /* 0x000ea40000008800 */
[----:B--2---:R-:W-:-:S04]  /*3260*/  UISETP.NE.AND UP0, UPT, UR4, URZ, UPT ;  /* 0x000000ff0400728c */ /* 0x004fc8000bf05270 */
[----:B------:R-:W-:-:S09]  /*3270*/  UISETP.NE.OR UP0, UPT, UR18, 0x1, UP0 ;  /* 0x000000011200788c */ /* 0x000fd20008705670 */
[----:B------:R-:W-:Y:S05]  /*3280*/  BRA.U UP0, `(.L_x_61) ;  /* 0x00000005004c7547 */ /* 0x000fea000b800000 */
[----:B------:R-:W2:Y:S01]  /*3290*/  S2UR UR5, SR_CgaCtaId ;  /* 0x00000000000579c3 */ /* 0x000ea20000008800 */
[----:B------:R-:W-:Y:S01]  /*32a0*/  UMOV UR4, 0x400 ;  /* 0x0000040000047882 */ /* 0x000fe20000000000 */
[----:B------:R-:W-:Y:S01]  /*32b0*/  ISETP.GE.U32.AND P2, PT, R0, 0x2, PT ;  /* 0x000000020000780c */ /* 0x000fe20003f46070 */
[----:B------:R-:W-:Y:S01]  /*32c0*/  IMAD.MOV.U32 R12, RZ, RZ, 0x1 ;  /* 0x00000001ff0c7424 */ /* 0x000fe200078e00ff */
[----:B------:R-:W-:Y:S02]  /*32d0*/  CS2R R10, SRZ ;  /* 0x00000000000a7805 */ /* 0x000fe4000001ff00 */
[----:B------:R-:W-:Y:S01]  /*32e0*/  CS2R R8, SRZ ;  /* 0x0000000000087805 */ /* 0x000fe2000001ff00 */
[----:B--2---:R-:W-:-:S03]  /*32f0*/  ULEA UR6, UR5, UR4, 0x18 ;  /* 0x0000000405067291 */ /* 0x004fc6000f8ec0ff */
[----:B------:R-:W-:-:S09]  /*3300*/  UMOV UR5, URZ ;  /* 0x000000ff00057c82 */ /* 0x000fd20008000000 */
.L_x_65:
[----:B------:R-:W-:Y:S02]  /*3310*/  LEA R2, R8, UR6, 0x3 ;  /* 0x0000000608027c11 */ /* 0x000fe4000f8e18ff */
[----:B------:R-:W-:-:S03]  /*3320*/  SHF.L.U32 R4, R9, 0x1f, RZ ;  /* 0x0000001f09047819 */ /* 0x000fc600000006ff */
[----:B------:R-:W-:Y:S01]  /*3330*/  VIADD R5, R2, 0x1d0 ;  /* 0x000001d002057836 */ /* 0x000fe20000000000 */
[----:B------:R-:W2:Y:S02]  /*3340*/  SYNCS.PHASECHK.TRANS64.TRYWAIT P0, [R2+URZ+0x1c0], R4 ;  /* 0x0001c004020075a7 */ /* 0x000ea400080011ff */
[----:B--2---:R-:W-:Y:S05]  /*3350*/  @!P0 BRA `(.L_x_62) ;  /* 0x0000006000948947 */ /* 0x004fea0003800000 */
.L_x_188:
[----:B------:R-:W-:Y:S01]  /*3360*/  ULEA UR4, UR5, UR6, 0x3 ;  /* 0x0000000605047291 */ /* 0x000fe2000f8e18ff */
[----:B--2---:R-:W-:Y:S01]  /*3370*/  PRMT R2, RZ, 0x654, R5 ;  /* 0x00000654ff027816 */ /* 0x004fe20000000005 */
[----:B------:R-:W-:Y:S01]  /*3380*/  @!P2 IMAD.MOV.U32 R4, RZ, RZ, 0x10 ;  /* 0x00000010ff04a424 */ /* 0x000fe200078e00ff */
[----:B------:R-:W-:Y:S01]  /*3390*/  SHF.L.U32 R5, R12, 0x1f, RZ ;  /* 0x0000001f0c057819 */ /* 0x000fe200000006ff */
[----:B------:R-:W-:Y:S01]  /*33a0*/  UIADD3 UR7, UPT, UPT, UR4, 0x160, URZ ;  /* 0x0000016004077890 */ /* 0x000fe2000fffe0ff */
[----:B------:R2:W-:Y:S05]  /*33b0*/  SYNCS.ARRIVE.TRANS64.RED.A1T0 RZ, [R2+URZ], RZ ;  /* 0x000000ff02ff79a7 */ /* 0x0005ea00081004ff */
[----:B------:R-:W-:Y:S01]  /*33c0*/  IMAD.U32 R6, RZ, RZ, UR7 ;  /* 0x00000007ff067e24 */ /* 0x000fe2000f8e00ff */
[----:B------:R-:W3:Y:S04]  /*33d0*/  SYNCS.PHASECHK.TRANS64.TRYWAIT P0, [UR4+0x170], R5 ;  /* 0x00017005ff0075a7 */ /* 0x000ee80008001104 */
[----:B------:R-:W-:Y:S01]  /*33e0*/  PRMT R6, R0, 0x654, R6 ;  /* 0x0000065400067816 */ /* 0x000fe20000000006 */
[----:B--23--:R-:W-:Y:S06]  /*33f0*/  @!P0 BRA `(.L_x_63) ;  /* 0x0000006000808947 */ /* 0x00cfec0003800000 */
.L_x_190:
[----:B------:R-:W-:Y:S01]  /*3400*/  ULEA UR8, UR5, UR6, 0x4 ;  /* 0x0000000605087291 */ /* 0x000fe2000f8e20ff */
[----:B------:R-:W-:Y:S01]  /*3410*/  SEL R3, R6, R3, !P2 ;  /* 0x0000000306037207 */ /* 0x000fe20005000000 */
[----:B------:R-:W-:Y:S01]  /*3420*/  UIADD3 UR9, UPT, UPT, UR4, 0x160, URZ ;  /* 0x0000016004097890 */ /* 0x000fe2000fffe0ff */
[----:B--2---:R-:W-:Y:S01]  /*3430*/  LEA R2, R11, UR6, 0x3 ;  /* 0x000000060b027c11 */ /* 0x004fe2000f8e18ff */
[----:B------:R-:W-:Y:S01]  /*3440*/  UIADD3 UR8, UPT, UPT, UR8, 0x1f0, URZ ;  /* 0x000001f008087890 */ /* 0x000fe2000fffe0ff */
[----:B------:R2:W-:Y:S01]  /*3450*/  @!P2 SYNCS.ARRIVE.TRANS64.RED RZ, [R3+URZ], R4 ;  /* 0x0000000403ffa9a7 */ /* 0x0005e200080004ff */
[----:B------:R-:W-:Y:S01]  /*3460*/  UIADD3 UR4, UPT, UPT, UR5, 0x1, URZ ;  /* 0x0000000105047890 */ /* 0x000fe2000fffe0ff */
[----:B------:R-:W-:-:S03]  /*3470*/  VIADD R8, R8, 0x1 ;  /* 0x0000000108087836 */ /* 0x000fc60000000000 */
[----:B------:R-:W-:Y:S02]  /*3480*/  UISETP.NE.AND UP0, UPT, UR4, 0x2, UPT ;  /* 0x000000020400788c */ /* 0x000fe4000bf05270 */
[----:B------:R-:W-:Y:S01]  /*3490*/  ISETP.NE.AND P0, PT, R8, 0x2, PT ;  /* 0x000000020800780c */ /* 0x000fe20003f05270 */
[----:B------:R-:W-:Y:S06]  /*34a0*/  UGETNEXTWORKID.BROADCAST [UR8], [UR9] ;  /* 0x00000000080073ca */ /* 0x000fec0008000100 */
[----:B------:R-:W-:Y:S02]  /*34b0*/  USEL UR7, URZ, 0x1, UP0 ;  /* 0x00000001ff077887 */ /* 0x000fe40008000000 */
[----:B------:R-:W-:-:S04]  /*34c0*/  USEL UR5, UR4, URZ, UP0 ;  /* 0x000000ff04057287 */ /* 0x000fc80008000000 */
[----:B------:R-:W-:Y:S02]  /*34d0*/  LOP3.LUT R12, R12, UR7, RZ, 0x3c, !PT ;  /* 0x000000070c0c7c12 */ /* 0x000fe4000f8e3cff */
[----:B--2---:R-:W-:-:S04]  /*34e0*/  SHF.L.U32 R4, R10, 0x1f, RZ ;  /* 0x0000001f0a047819 */ /* 0x004fc800000006ff */
[----:B------:R-:W2:Y:S02]  /*34f0*/  SYNCS.PHASECHK.TRANS64.TRYWAIT P1, [R2+URZ+0x160], R4 ;  /* 0x00016004020075a7 */ /* 0x000ea400080211ff */
[----:B--2---:R-:W-:Y:S05]  /*3500*/  @!P1 BRA `(.L_x_64) ;  /* 0x0000006000549947 */ /* 0x004fea0003800000 */
.L_x_191:
[C---:B--2---:R-:W-:Y:S01]  /*3510*/  LEA R4, R11.reuse, UR6, 0x4 ;  /* 0x000000060b047c11 */ /* 0x044fe2000f8e20ff */
[----:B------:R-:W-:Y:S01]  /*3520*/  VIADD R2, R2, 0x170 ;  /* 0x0000017002027836 */ /* 0x000fe20000000000 */
[----:B------:R-:W-:Y:S01]  /*3530*/  SEL R8, R8, RZ, P0 ;  /* 0x000000ff08087207 */ /* 0x000fe20000000000 */
[----:B------:R-:W-:-:S03]  /*3540*/  VIADD R11, R11, 0x1 ;  /* 0x000000010b0b7836 */ /* 0x000fc60000000000 */
[----:B------:R-:W2:Y:S01]  /*3550*/  LDS.128 R4, [R4+0x1f0] ;  /* 0x0001f00004047984 */ /* 0x000ea20000000c00 */
[----:B------:R-:W-:Y:S02]  /*3560*/  PRMT R2, RZ, 0x654, R2 ;  /* 0x00000654ff027816 */ /* 0x000fe40000000002 */
[C---:B------:R-:W-:Y:S01]  /*3570*/  ISETP.NE.AND P1, PT, R11.reuse, 0x2, PT ;  /* 0x000000020b00780c */ /* 0x040fe20003f25270 */
[----:B------:R-:W-:Y:S01]  /*3580*/  @!PT LDS RZ, [RZ] ;  /* 0x00000000fffff984 */ /* 0x000fe20000000800 */
[----:B------:R-:W-:Y:S01]  /*3590*/  @!PT LDS RZ, [RZ] ;  /* 0x00000000fffff984 */ /* 0x000fe20000000800 */
[----:B------:R-:W-:Y:S01]  /*35a0*/  @!PT LDS RZ, [RZ] ;  /* 0x00000000fffff984 */ /* 0x000fe20000000800 */
[----:B------:R-:W-:Y:S01]  /*35b0*/  @!PT LDS RZ, [RZ] ;  /* 0x00000000fffff984 */ /* 0x000fe20000000800 */
[----:B------:R3:W-:Y:S06]  /*35c0*/  MEMBAR.ALL.CTA ;  /* 0x0000000000007992 */ /* 0x0007ec0000008000 */
[----:B---3--:R-:W3:Y:S01]  /*35d0*/  FENCE.VIEW.ASYNC.S ;  /* 0x00000000000073c6 */ /* 0x008ee20000000000 */
[----:B------:R-:W-:Y:S01]  /*35e0*/  SEL R11, R11, RZ, P1 ;  /* 0x000000ff0b0b7207 */ /* 0x000fe20000800000 */
[----:B---3--:R3:W-:Y:S01]  /*35f0*/  SYNCS.ARRIVE.TRANS64.RED.A1T0 RZ, [R2+URZ], RZ ;  /* 0x000000ff02ff79a7 */ /* 0x0087e200081004ff */
[----:B--2---:R-:W-:-:S02]  /*3600*/  LOP3.LUT P3, RZ, R6, 0x1, RZ, 0xc0, !PT ;  /* 0x0000000106ff7812 */ /* 0x004fc4000786c0ff */
[----:B------:R-:W-:-:S04]  /*3610*/  SEL R4, RZ, 0x1, P1 ;  /* 0x00000001ff047807 */ /* 0x000fc80000800000 */
[----:B------:R-:W-:Y:S02]  /*3620*/  LOP3.LUT R10, R10, R4, RZ, 0x3c, !PT ;  /* 0x000000040a0a7212 */ /* 0x000fe400078e3cff */
[----:B---3--:R-:W-:-:S04]  /*3630*/  SEL R2, RZ, 0x1, P0 ;  /* 0x00000001ff027807 */ /* 0x008fc80000000000 */
[----:B------:R-:W-:Y:S01]  /*3640*/  LOP3.LUT R9, R9, R2, RZ, 0x3c, !PT ;  /* 0x0000000209097212 */ /* 0x000fe200078e3cff */
[----:B------:R-:W-:Y:S06]  /*3650*/  @P3 BRA `(.L_x_65) ;  /* 0xfffffffc002c3947 */ /* 0x000fec000383ffff */
[----:B------:R-:W-:Y:S01]  /*3660*/  ULEA UR4, UR5, UR6, 0x3 ;  /* 0x0000000605047291 */ /* 0x000fe2000f8e18ff */
[----:B------:R-:W-:-:S08]  /*3670*/  SHF.L.U32 R2, R12, 0x1f, RZ ;  /* 0x0000001f0c027819 */ /* 0x000fd000000006ff */
[----:B------:R-:W2:Y:S02]  /*3680*/  SYNCS.PHASECHK.TRANS64 P0, [UR4+0x170], R2 ;  /* 0x00017002ff0075a7 */ /* 0x000ea40008001004 */
[----:B--2---:R-:W-:Y:S05]  /*3690*/  @P0 BRA `(.L_x_66) ;  /* 0x0000000000080947 */ /* 0x004fea0003800000 */
[----:B------:R-:W2:Y:S02]  /*36a0*/  SYNCS.PHASECHK.TRANS64.TRYWAIT P0, [UR4+0x170], R2 ;  /* 0x00017002ff0075a7 */ /* 0x000ea40008001104 */
[----:B--2---:R-:W-:Y:S05]  /*36b0*/  @!P0 BRA `(.L_x_67) ;  /* 0x0000005c00fc8947 */ /* 0x004fea0003800000 */
.L_x_66:
[----:B------:R-:W-:-:S04]  /*36c0*/  UIADD3 UR7, UPT, UPT, UR5, 0x1, URZ ;  /* 0x0000000105077890 */ /* 0x000fc8000fffe0ff */
[----:B------:R-:W-:-:S04]  /*36d0*/  UISETP.NE.AND UP0, UPT, UR7, 0x2, UPT ;  /* 0x000000020700788c */ /* 0x000fc8000bf05270 */
[----:B------:R-:W-:Y:S02]  /*36e0*/  USEL UR8, URZ, 0x1, UP0 ;  /* 0x00000001ff087887 */ /* 0x000fe40008000000 */
[----:B------:R-:W-:-:S04]  /*36f0*/  USEL UR7, UR7, URZ, UP0 ;  /* 0x000000ff07077287 */ /* 0x000fc80008000000 */
[----:B------:R-:W-:Y:S01]  /*3700*/  ULEA UR7, UR7, UR6, 0x3 ;  /* 0x0000000607077291 */ /* 0x000fe2000f8e18ff */
[----:B--2---:R-:W-:-:S04]  /*3710*/  LOP3.LUT R2, R12, UR8, RZ, 0x3c, !PT ;  /* 0x000000080c027c12 */ /* 0x004fc8000f8e3cff */
[----:B------:R-:W-:-:S04]  /*3720*/  SHF.L.U32 R0, R2, 0x1f, RZ ;  /* 0x0000001f02007819 */ /* 0x000fc800000006ff */
[----:B------:R-:W2:Y:S02]  /*3730*/  SYNCS.PHASECHK.TRANS64 P0, [UR7+0x170], R0 ;  /* 0x00017000ff0075a7 */ /* 0x000ea40008001007 */
[----:B-12---:R-:W-:Y:S05]  /*3740*/  @P0 EXIT ;  /* 0x000000000000094d */ /* 0x006fea0003800000 */
[----:B------:R-:W-:Y:S02]  /*3750*/  SHF.L.U32 R2, R2, 0x1f, RZ ;  /* 0x0000001f02027819 */ /* 0x000fe400000006ff */
[----:B------:R-:W-:-:S07]  /*3760*/  MOV R0, UR7 ;  /* 0x0000000700007c02 */ /* 0x000fce0008000f00 */
.L_x_68:
[----:B-1----:R1:W2:Y:S02]  /*3770*/  SYNCS.PHASECHK.TRANS64.TRYWAIT P0, [R0+URZ+0x170], R2 ;  /* 0x00017002000075a7 */ /* 0x0022a400080011ff */
[----:B--2---:R-:W-:Y:S05]  /*3780*/  @!P0 NANOSLEEP.SYNCS 0x989680 ;  /* 0x009896800000895d */ /* 0x004fea0003900000 */
[----:B------:R-:W2:Y:S02]  /*3790*/  @!P0 SYNCS.PHASECHK.TRANS64 P0, [R0+URZ+0x170], R2 ;  /* 0x00017002000085a7 */ /* 0x000ea400080010ff */
[----:B--2---:R-:W-:Y:S05]  /*37a0*/  @P0 EXIT ;  /* 0x000000000000094d */ /* 0x004fea0003800000 */
[----:B------:R-:W-:Y:S05]  /*37b0*/  BRA `(.L_x_68) ;  /* 0xfffffffc00ec7947 */ /* 0x000fea000383ffff */
.L_x_61:
[----:B------:R-:W-:Y:S05]  /*37c0*/  BRA.U UP5, `(.L_x_69) ;  /* 0x0000000d05a07547 */ /* 0x000fea000b800000 */
[----:B------:R-:W2:Y:S01]  /*37d0*/  S2UR UR7, SR_CgaCtaId ;  /* 0x00000000000779c3 */ /* 0x000ea20000008800 */
[----:B------:R-:W-:Y:S01]  /*37e0*/  UMOV UR4, 0x40 ;  /* 0x0000004000047882 */ /* 0x000fe20000000000 */
[----:B------:R-:W-:Y:S01]  /*37f0*/  NOP ;  /* 0x0000000000007918 */ /* 0x000fe20000000000 */
[----:B------:R-:W-:Y:S01]  /*3800*/  UMOV UR6, 0x400 ;  /* 0x0000040000067882 */ /* 0x000fe20000000000 */
[----:B--2---:R-:W-:Y:S02]  /*3810*/  ULEA UR5, UR7, UR4, 0x18 ;  /* 0x0000000407057291 */ /* 0x004fe4000f8ec0ff */
[----:B------:R-:W-:-:S07]  /*3820*/  ULEA UR6, UR7, UR6, 0x18 ;  /* 0x0000000607067291 */ /* 0x000fce000f8ec0ff */
[----:B------:R-:W2:Y:S02]  /*3830*/  LDS.U8 R0, [UR5+0x1c] ;  /* 0x00001c05ff007984 */ /* 0x000ea40008000000 */
[----:B--2---:R-:W-:-:S13]  /*3840*/  ISETP.NE.AND P0, PT, R0, RZ, PT ;  /* 0x000000ff0000720c */ /* 0x004fda0003f05270 */
[----:B------:R-:W-:Y:S05]  /*3850*/  @P0 BRA `(.L_x_70) ;  /* 0x0000000000580947 */ /* 0x000fea0003800000 */
[----:B------:R-:W-:-:S13]  /*3860*/  ELECT P0, URZ, PT ;  /* 0x0000000000ff782f */ /* 0x000fda0003800000 */
[----:B------:R-:W-:Y:S05]  /*3870*/  @!P0 BRA `(.L_x_71) ;  /* 0x0000000000608947 */ /* 0x000fea0003800000 */
[----:B------:R-:W-:Y:S01]  /*3880*/  UMOV UR4, 0x10 ;  /* 0x0000001000047882 */ /* 0x000fe20000000000 */
[----:B------:R-:W-:Y:S01]  /*3890*/  HFMA2 R0, -RZ, RZ, 0, 5.9604644775390625e-08 ;  /* 0x00000001ff007431 */ /* 0x000fe200000001ff */
[----:B------:R-:W-:-:S03]  /*38a0*/  MOV R3, 0xffff ;  /* 0x0000ffff00037802 */ /* 0x000fc60000000f00 */
[----:B------:R-:W-:Y:S04]  /*38b0*/  DEPBAR.LE SB2, 0x36 ;  /* 0x0000ad800000791a */ /* 0x000fe80000000000 */
[----:B------:R-:W2:Y:S02]  /*38c0*/  UTCATOMSWS.FIND_AND_SET.ALIGN UP0, UR4, UR4 ;  /* 0x00000004000475e3 */ /* 0x000ea40008000800 */
[----:B--2---:R-:W-:Y:S01]  /*38d0*/  MOV R4, UR4 ;  /* 0x0000000400047c02 */ /* 0x004fe20008000f00 */
[----:B------:R-:W-:Y:S06]  /*38e0*/  BRA.U UP0, `(.L_x_72) ;  /* 0x0000000100187547 */ /* 0x000fec000b800000 */
.L_x_73:
[----:B------:R-:W-:Y:S05]  /*38f0*/  NANOSLEEP 0x64 ;  /* 0x000000640000795d */ /* 0x000fea0003800000 */
[----:B------:R-:W-:-:S05]  /*3900*/  UMOV UR4, 0x10 ;  /* 0x0000001000047882 */ /* 0x000fca0000000000 */
[----:B------:R-:W-:Y:S04]  /*3910*/  DEPBAR.LE SB2, 0x36 ;  /* 0x0000ad800000791a */ /* 0x000fe80000000000 */
[----:B------:R-:W2:Y:S02]  /*3920*/  UTCATOMSWS.FIND_AND_SET.ALIGN UP0, UR4, UR4 ;  /* 0x00000004000475e3 */ /* 0x000ea40008000800 */
[----:B--2---:R-:W-:Y:S01]  /*3930*/  MOV R4, UR4 ;  /* 0x0000000400047c02 */ /* 0x004fe20008000f00 */
[----:B------:R-:W-:Y:S05]  /*3940*/  BRA.U !UP0, `(.L_x_73) ;  /* 0xfffffffd08e87547 */ /* 0x000fea000b83ffff */
.L_x_72:
[-C--:B------:R-:W-:Y:S02]  /*3950*/  SHF.L.U32 R3, R3, R4.reuse, RZ ;  /* 0x0000000403037219 */ /* 0x080fe400000006ff */
[----:B------:R-:W-:Y:S01]  /*3960*/  SHF.L.U32 R0, R0, R4, RZ ;  /* 0x0000000400007219 */ /* 0x000fe200000006ff */
[----:B------:R-:W-:Y:S02]  /*3970*/  IMAD.SHL.U32 R4, R4, 0x20, RZ ;  /* 0x0000002004047824 */ /* 0x000fe400078e00ff */
[----:B------:R2:W-:Y:S04]  /*3980*/  ATOMS.OR RZ, [UR5+0x14], R3 ;  /* 0x00001403ffff798c */ /* 0x0005e8000b000005 */
[----:B------:R2:W-:Y:S04]  /*3990*/  ATOMS.OR RZ, [UR5+0x18], R0 ;  /* 0x00001800ffff798c */ /* 0x0005e8000b000005 */
[----:B------:R2:W-:Y:S01]  /*39a0*/  STS [UR6+0x210], R4 ;  /* 0x00021004ff007988 */ /* 0x0005e20008000806 */
[----:B------:R-:W-:Y:S05]  /*39b0*/  BRA `(.L_x_71) ;  /* 0x0000000000107947 */ /* 0x000fea0003800000 */
.L_x_70:
[----:B------:R-:W-:Y:S02]  /*39c0*/  MOV R0, 0xffffffff ;  /* 0xffffffff00007802 */ /* 0x000fe40000000f00 */
[----:B------:R-:W-:-:S03]  /*39d0*/  MOV R4, 0x3a00 ;  /* 0x00003a0000047802 */ /* 0x000fc60000000f00 */
[----:B------:R2:W-:Y:S04]  /*39e0*/  STS [UR6+0x210], R0 ;  /* 0x00021000ff007988 */ /* 0x0005e80008000806 */
[----:B-12--5:R-:W-:Y:S05]  /*39f0*/  CALL.REL.NOINC `($__internal_1_$__cuda_sm10x_tcgen05_guardrail_trap_phase_invalid_during_alloc) ;  /* 0x0000006400447944 */ /* 0x026fea0003c00000 */
.L_x_71:
[----:B------:R-:W-:Y:S05]  /*3a00*/  WARPSYNC.ALL ;  /* 0x0000000000007948 */ /* 0x000fea0003800000 */
[----:B------:R-:W3:Y:S01]  /*3a10*/  S2UR UR4, SR_CgaCtaId ;  /* 0x00000000000479c3 */ /* 0x000ee20000008800 */
[----:B------:R-:W-:Y:S01]  /*3a20*/  UMOV UR17, 0x400 ;  /* 0x0000040000117882 */ /* 0x000fe20000000000 */
[----:B------:R-:W-:-:S06]  /*3a30*/  NOP ;  /* 0x0000000000007918 */ /* 0x000fcc0000000000 */
[----:B------:R-:W-:Y:S06]  /*3a40*/  BAR.ARV 0x6, 0xa0 ;  /* 0x0182800000007b1d */ /* 0x000fec0000002000 */
[----:B------:R-:W4:Y:S01]  /*3a50*/  LDCU UR5, c[0x0][0x38c] ;  /* 0x00007180ff0577ac */ /* 0x000f220008000800 */
[----:B------:R-:W-:Y:S01]  /*3a60*/  LOP3.LUT R2, R2, 0xffff, RZ, 0xc0, !PT ;  /* 0x0000ffff02027812 */ /* 0x000fe200078ec0ff */
[----:B------:R-:W-:Y:S01]  /*3a70*/  IMAD.MOV.U32 R11, RZ, RZ, 0x1 ;  /* 0x00000001ff0b7424 */ /* 0x000fe200078e00ff */
[----:B------:R-:W-:Y:S01]  /*3a80*/  CS2R R8, SRZ ;  /* 0x0000000000087805 */ /* 0x000fe2000001ff00 */
[----:B------:R-:W1:Y:S01]  /*3a90*/  LDCU UR8, c[0x0][0x38c] ;  /* 0x00007180ff0877ac */ /* 0x000e620008000800 */
[----:B------:R-:W-:Y:S01]  /*3aa0*/  R2UR UR19, R2 ;  /* 0x00000000021372ca */ /* 0x000fe200000e0000 */
[----:B------:R-:W-:Y:S01]  /*3ab0*/  IMAD.MOV.U32 R10, RZ, RZ, RZ ;  /* 0x000000ffff0a7224 */ /* 0x000fe200078e00ff */
[----:B------:R-:W-:Y:S01]  /*3ac0*/  UMOV UR22, URZ ;  /* 0x000000ff00167c82 */ /* 0x000fe20008000000 */
[----:B------:R-:W-:Y:S01]  /*3ad0*/  UMOV UR14, URZ ;  /* 0x000000ff000e7c82 */ /* 0x000fe20008000000 */
[----:B---3--:R-:W-:Y:S01]  /*3ae0*/  ULEA UR17, UR4, UR17, 0x18 ;  /* 0x0000001104117291 */ /* 0x008fe2000f8ec0ff */
[----:B------:R-:W-:Y:S01]  /*3af0*/  UMOV UR26, 0x0 ;  /* 0x00000000001a7882 */ /* 0x000fe20000000000 */
[----:B------:R-:W-:-:S02]  /*3b00*/  UMOV UR27, 0x4200010 ;  /* 0x04200010001b7882 */ /* 0x000fc40000000000 */
[----:B------:R-:W-:Y:S02]  /*3b10*/  UIADD3 UR6, UPT, UPT, UR17, 0x4600, URZ ;  /* 0x0000460011067890 */ /* 0x000fe4000fffe0ff */
[----:B------:R-:W-:Y:S02]  /*3b20*/  UIADD3 UR7, UPT, UPT, UR17, 0x15600, URZ ;  /* 0x0001560011077890 */ /* 0x000fe4000fffe0ff */
[----:B----4-:R-:W-:Y:S01]  /*3b30*/  UIADD3 UR5, UPT, UPT, UR5, 0x1f, URZ ;  /* 0x0000001f05057890 */ /* 0x010fe2000fffe0ff */
[----:B--2---:R-:W2:Y:S01]  /*3b40*/  LDS R0, [UR17+0x210] ;  /* 0x00021011ff007984 */ /* 0x004ea20008000800 */
[----:B------:R-:W-:Y:S02]  /*3b50*/  USHF.R.U32.HI UR6, URZ, 0x4, UR6 ;  /* 0x00000004ff067899 */ /* 0x000fe40008011606 */
[----:B------:R-:W-:Y:S02]  /*3b60*/  USHF.R.S32.HI UR4, URZ, 0x1f, UR5 ;  /* 0x0000001fff047899 */ /* 0x000fe40008011405 */
[----:B------:R-:W-:-:S02]  /*3b70*/  ULOP3.LUT UR6, UR6, 0x3fff, URZ, 0xc0, !UPT ;  /* 0x00003fff06067892 */ /* 0x000fc4000f8ec0ff */
[----:B------:R-:W-:Y:S02]  /*3b80*/  ULEA.HI UR4, UR4, UR5, URZ, 0x5 ;  /* 0x0000000504047291 */ /* 0x000fe4000f8f28ff */
[----:B------:R-:W-:Y:S02]  /*3b90*/  USHF.R.U32.HI UR5, URZ, 0x4, UR7 ;  /* 0x00000004ff057899 */ /* 0x000fe40008011607 */
[----:B------:R-:W-:Y:S02]  /*3ba0*/  USHF.R.S32.HI UR28, URZ, 0x5, UR4 ;  /* 0x00000005ff1c7899 */ /* 0x000fe40008011404 */
[----:B------:R-:W-:Y:S02]  /*3bb0*/  ULOP3.LUT UR5, UR5, 0x3fff, URZ, 0xc0, !UPT ;  /* 0x00003fff05057892 */ /* 0x000fe4000f8ec0ff */
[----:B------:R-:W-:Y:S02]  /*3bc0*/  UISETP.LT.AND UP0, UPT, UR28, 0x1, UPT ;  /* 0x000000011c00788c */ /* 0x000fe4000bf01270 */
[----:B------:R-:W-:-:S02]  /*3bd0*/  ULOP3.LUT UR20, UR6, 0x10000, URZ, 0xfc, !UPT ;  /* 0x0001000006147892 */ /* 0x000fc4000f8efcff */
[----:B------:R-:W-:Y:S02]  /*3be0*/  USEL UR29, UR28, 0x1, !UP0 ;  /* 0x000000011c1d7887 */ /* 0x000fe4000c000000 */
[----:B------:R-:W-:Y:S02]  /*3bf0*/  ULOP3.LUT UR21, UR5, 0x10000, URZ, 0xfc, !UPT ;  /* 0x0001000005157892 */ /* 0x000fe4000f8efcff */
[----:B------:R-:W-:Y:S02]  /*3c00*/  UIADD3 UR29, UPT, UPT, -UR29, URZ, URZ ;  /* 0x000000ff1d1d7290 */ /* 0x000fe4000fffe1ff */
[----:B-1----:R-:W-:Y:S01]  /*3c10*/  UISETP.GE.AND UP4, UPT, UR8, 0x1, UPT ;  /* 0x000000010800788c */ /* 0x002fe2000bf86270 */
[----:B------:R-:W-:Y:S01]  /*3c20*/  UMOV UR24, 0x0 ;  /* 0x0000000000187882 */ /* 0x000fe20000000000 */
[----:B------:R-:W-:Y:S01]  /*3c30*/  UMOV UR25, 0x4200010 ;  /* 0x0420001000197882 */ /* 0x000fe20000000000 */
[----:B--2---:R-:W-:-:S15]  /*3c40*/  R2UR UR30, R0 ;  /* 0x00000000001e72ca */ /* 0x004fde00000e0000 */
.L_x_80:
[----:B------:R-:W-:Y:S02]  /*3c50*/  LEA R0, R10, UR17, 0x3 ;  /* 0x000000110a007c11 */ /* 0x000fe4000f8e18ff */
[----:B------:R-:W-:Y:S02]  /*3c60*/  SHF.L.U32 R2, R9, 0x1f, RZ ;  /* 0x0000001f09027819 */ /* 0x000fe400000006ff */
[----:B------:R-:W-:Y:S01]  /*3c70*/  PLOP3.LUT P0, PT, PT, PT, UP4, 0x80, 0x8 ;  /* 0x000000000008781c */ /* 0x000fe20003f0f048 */
[----:B------:R-:W-:Y:S01]  /*3c80*/  VIADD R3, R0, 0x170 ;  /* 0x0000017000037836 */ /* 0x000fe20000000000 */
[----:B-1----:R-:W1:Y:S02]  /*3c90*/  SYNCS.PHASECHK.TRANS64.TRYWAIT P1, [R0+URZ+0x160], R2 ;  /* 0x00016002000075a7 */ /* 0x002e6400080211ff */
[----:B-1-3--:R-:W-:Y:S09]  /*3ca0*/  @!P1 BRA `(.L_x_74) ;  /* 0x0000005800989947 */ /* 0x00aff20003800000 */
.L_x_193:
[----:B------:R-:W-:Y:S01]  /*3cb0*/  LEA R4, R10, UR17, 0x4 ;  /* 0x000000110a047c11 */ /* 0x000fe2000f8e20ff */
[----:B------:R-:W-:Y:S01]  /*3cc0*/  @UP4 ULEA UR4, UR14, UR17, 0x3 ;  /* 0x000000110e044291 */ /* 0x000fe2000f8e18ff */
[----:B------:R-:W-:Y:S01]  /*3cd0*/  PLOP3.LUT P2, PT, PT, PT, PT, 0x80, 0x8 ;  /* 0x000000000008781c */ /* 0x000fe20003f4f070 */
[----:B------:R-:W-:Y:S01]  /*3ce0*/  ULEA UR23, UR22, UR17, 0x3 ;  /* 0x0000001116177291 */ /* 0x000fe2000f8e18ff */
[----:B------:R-:W-:Y:S02]  /*3cf0*/  PRMT R3, RZ, 0x654, R3 ;  /* 0x00000654ff037816 */ /* 0x000fe40000000003 */
[----:B------:R-:W2:Y:S01]  /*3d00*/  LDS.128 R4, [R4+0x1f0] ;  /* 0x0001f00004047984 */ /* 0x000ea20000000c00 */
[----:B-1----:R-:W-:Y:S02]  /*3d10*/  @P0 SHF.L.U32 R2, R8, 0x1f, RZ ;  /* 0x0000001f08020819 */ /* 0x002fe400000006ff */
[----:B------:R-:W-:Y:S01]  /*3d20*/  SHF.L.U32 R0, R11, 0x1f, RZ ;  /* 0x0000001f0b007819 */ /* 0x000fe200000006ff */
[----:B------:R-:W-:Y:S01]  /*3d30*/  @!PT LDS RZ, [RZ] ;  /* 0x00000000fffff984 */ /* 0x000fe20000000800 */
[----:B------:R-:W-:Y:S01]  /*3d40*/  @!PT LDS RZ, [RZ] ;  /* 0x00000000fffff984 */ /* 0x000fe20000000800 */
[----:B------:R-:W-:Y:S01]  /*3d50*/  @!PT LDS RZ, [RZ] ;  /* 0x00000000fffff984 */ /* 0x000fe20000000800 */
[----:B------:R-:W-:Y:S01]  /*3d60*/  @!PT LDS RZ, [RZ] ;  /* 0x00000000fffff984 */ /* 0x000fe20000000800 */
[----:B------:R1:W-:Y:S06]  /*3d70*/  MEMBAR.ALL.CTA ;  /* 0x0000000000007992 */ /* 0x0003ec0000008000 */
[----:B-1----:R-:W1:Y:S02]  /*3d80*/  FENCE.VIEW.ASYNC.S ;  /* 0x00000000000073c6 */ /* 0x002e640000000000 */
[----:B-1----:R1:W-:Y:S01]  /*3d90*/  SYNCS.ARRIVE.TRANS64.RED.A1T0 RZ, [R3+URZ], RZ ;  /* 0x000000ff03ff79a7 */ /* 0x0023e200081004ff */
[----:B------:R1:W3:Y:S01]  /*3da0*/  @P0 SYNCS.PHASECHK.TRANS64.TRYWAIT P2, [UR4], R2 ;  /* 0x00000002ff0005a7 */ /* 0x0002e20008041104 */
[----:B------:R-:W-:Y:S01]  /*3db0*/  ULEA.HI UR4, UR22, UR22, URZ, 0x1 ;  /* 0x0000001616047291 */ /* 0x000fe2000f8f08ff */
[----:B--2---:R-:W-:-:S03]  /*3dc0*/  LOP3.LUT P1, RZ, R6, 0x1, RZ, 0xc0, !PT ;  /* 0x0000000106ff7812 */ /* 0x004fc6000782c0ff */
[----:B------:R-:W-:Y:S02]  /*3dd0*/  USHF.L.U32 UR18, UR4, 0x6, URZ ;  /* 0x0000000604127899 */ /* 0x000fe400080006ff */
[----:B------:R-:W-:Y:S02]  /*3de0*/  ULOP3.LUT UR4, UR4, 0xffe, URZ, 0xc0, !UPT ;  /* 0x00000ffe04047892 */ /* 0x000fe4000f8ec0ff */
[----:B------:R-:W-:Y:S02]  /*3df0*/  ULOP3.LUT UR18, UR18, 0xffffff80, URZ, 0xc0, !UPT ;  /* 0xffffff8012127892 */ /* 0x000fe4000f8ec0ff */
[----:B------:R-:W-:Y:S02]  /*3e00*/  UIADD3 UR4, UPT, UPT, -UR4, UR22, URZ ;  /* 0x0000001604047290 */ /* 0x000fe4000fffe1ff */
[----:B------:R-:W-:Y:S01]  /*3e10*/  UIADD3 UR18, UPT, UPT, UR30, UR18, URZ ;  /* 0x000000121e127290 */ /* 0x000fe2000fffe0ff */
[----:B------:R-:W2:Y:S03]  /*3e20*/  SYNCS.PHASECHK.TRANS64.TRYWAIT P0, [UR23+0x1a0], R0 ;  /* 0x0001a000ff0075a7 */ /* 0x000ea60008001117 */
[----:B------:R-:W-:Y:S01]  /*3e30*/  ULEA UR18, UR4, UR18, 0x14 ;  /* 0x0000001204127291 */ /* 0x000fe2000f8ea0ff */
[----:B-123--:R-:W-:Y:S11]  /*3e40*/  @!P0 BRA `(.L_x_75) ;  /* 0x0000005800448947 */ /* 0x00eff60003800000 */
.L_x_195:
[----:B------:R-:W-:Y:S01]  /*3e50*/  IADD3 R10, PT, PT, R10, 0x1, RZ ;  /* 0x000000010a0a7810 */ /* 0x000fe20007ffe0ff */
[----:B------:R-:W-:Y:S06]  /*3e60*/  BRA.U !UP4, `(.L_x_76) ;  /* 0x000000010c987547 */ /* 0x000fec000b800000 */
[----:B------:R-:W-:Y:S01]  /*3e70*/  UPLOP3.LUT UP2, UPT, UPT, UPT, UPT, 0x40, 0x4 ;  /* 0x000000000004789c */ /* 0x000fe20003f4e870 */
[----:B------:R-:W-:Y:S01]  /*3e80*/  UMOV UR16, UR29 ;  /* 0x0000001d00107c82 */ /* 0x000fe20008000000 */
[----:B------:R-:W-:Y:S01]  /*3e90*/  UMOV UR15, UR28 ;  /* 0x0000001c000f7c82 */ /* 0x000fe20008000000 */
[----:B------:R-:W-:-:S08]  /*3ea0*/  UMOV UR6, UR14 ;  /* 0x0000000e00067c82 */ /* 0x000fd00008000000 */
.L_x_79:
[----:B------:R-:W-:Y:S02]  /*3eb0*/  UIADD3 UR16, UPT, UPT, UR16, 0x1, URZ ;  /* 0x0000000110107890 */ /* 0x000fe4000fffe0ff */
[----:B--2---:R-:W-:Y:S02]  /*3ec0*/  ULEA UR5, UR6, UR17, 0x3 ;  /* 0x0000001106057291 */ /* 0x004fe4000f8e18ff */
[----:B------:R-:W-:Y:S01]  /*3ed0*/  UISETP.NE.AND UP3, UPT, UR16, URZ, UPT ;  /* 0x000000ff1000728c */ /* 0x000fe2000bf65270 */
[----:B---3--:R-:W-:Y:S10]  /*3ee0*/  @P2 BRA `(.L_x_77) ;  /* 0x00000000000c2947 */ /* 0x008ff40003800000 */
[----:B-1----:R-:W-:Y:S04]  /*3ef0*/  SHF.L.U32 R2, R8, 0x1f, RZ ;  /* 0x0000001f08027819 */ /* 0x002fe800000006ff */
[----:B------:R-:W1:Y:S02]  /*3f00*/  SYNCS.PHASECHK.TRANS64.TRYWAIT P0, [UR5], R2 ;  /* 0x00000002ff0075a7 */ /* 0x000e640008001105 */
[----:B-1----:R-:W-:Y:S05]  /*3f10*/  @!P0 BRA `(.L_x_78) ;  /* 0x0000005800288947 */ /* 0x002fea0003800000 */
.L_x_77:
[----:B------:R-:W-:Y:S01]  /*3f20*/  UISETP.NE.AND UP0, UPT, UR15, 0x1, UPT ;  /* 0x000000010f00788c */ /* 0x000fe2000bf05270 */
[----:B------:R-:W-:Y:S01]  /*3f30*/  PLOP3.LUT P2, PT, PT, PT, PT, 0x80, 0x8 ;  /* 0x000000000008781c */ /* 0x000fe20003f4f070 */
[----:B------:R-:W-:Y:S02]  /*3f40*/  UIADD3 UR4, UPT, UPT, UR6, 0x1, URZ ;  /* 0x0000000106047890 */ /* 0x000fe4000fffe0ff */
[----:B------:R-:W-:Y:S02]  /*3f50*/  ULEA UR12, UR6, UR21, 0x9 ;  /* 0x00000015060c7291 */ /* 0x000fe4000f8e48ff */
[----:B------:R-:W-:Y:S01]  /*3f60*/  UISETP.NE.AND UP1, UPT, UR4, 0x11, UPT ;  /* 0x000000110400788c */ /* 0x000fe2000bf25270 */
[----:B------:R-:W-:Y:S01]  /*3f70*/  PLOP3.LUT P0, PT, PT, PT, UP0, 0x80, 0x8 ;  /* 0x000000000008781c */ /* 0x000fe20003f0f008 */
[----:B------:R-:W-:Y:S02]  /*3f80*/  UIADD3 UR10, UPT, UPT, UR12, 0x2, URZ ;  /* 0x000000020c0a7890 */ /* 0x000fe4000fffe0ff */
[----:B------:R-:W-:Y:S02]  /*3f90*/  USEL UR7, URZ, 0x1, UP1 ;  /* 0x00000001ff077887 */ /* 0x000fe40008800000 */
[----:B------:R-:W-:Y:S02]  /*3fa0*/  USEL UR14, UR4, URZ, UP1 ;  /* 0x000000ff040e7287 */ /* 0x000fe40008800000 */
[----:B------:R-:W-:Y:S02]  /*3fb0*/  UIADD3 UR15, UPT, UPT, UR15, -0x1, URZ ;  /* 0xffffffff0f0f7890 */ /* 0x000fe4000fffe0ff */
[----:B------:R-:W-:Y:S01]  /*3fc0*/  @UP0 ULEA UR4, UR14, UR17, 0x3 ;  /* 0x000000110e040291 */ /* 0x000fe2000f8e18ff */
[----:B------:R-:W-:Y:S01]  /*3fd0*/  LOP3.LUT R8, R8, UR7, RZ, 0x3c, !PT ;  /* 0x0000000708087c12 */ /* 0x000fe2000f8e3cff */
[----:B------:R-:W-:Y:S01]  /*3fe0*/  UIADD3 UR7, UPT, UPT, UR5, 0x88, URZ ;  /* 0x0000008805077890 */ /* 0x000fe2000fffe0ff */
[----:B------:R-:W-:Y:S02]  /*3ff0*/  UMOV UR13, 0x80004020 ;  /* 0x80004020000d7882 */ /* 0x000fe40000000000 */
[----:B-1----:R-:W-:Y:S01]  /*4000*/  @P0 SHF.L.U32 R0, R8, 0x1f, RZ ;  /* 0x0000001f08000819 */ /* 0x002fe200000006ff */
[----:B------:R-:W-:Y:S01]  /*4010*/  UMOV UR5, 0x80004020 ;  /* 0x8000402000057882 */ /* 0x000fe20000000000 */
[----:B------:R-:W-:Y:S01]  /*4020*/  UMOV UR11, 0x80004020 ;  /* 0x80004020000b7882 */ /* 0x000fe20000000000 */
[----:B------:R-:W-:Y:S01]  /*4030*/  UMOV UR9, 0x80004020 ;  /* 0x8000402000097882 */ /* 0x000fe20000000000 */
[----:B------:R2:W3:Y:S01]  /*4040*/  @P0 SYNCS.PHASECHK.TRANS64.TRYWAIT P2, [UR4], R0 ;  /* 0x00000000ff0005a7 */ /* 0x0004e20008041104 */
[----:B------:R-:W-:Y:S03]  /*4050*/  ULEA UR4, UR6, UR20, 0x8 ;  /* 0x0000001406047291 */ /* 0x000fe6000f8e40ff */
[----:B------:R-:W-:Y:S01]  /*4060*/  UMOV UR6, UR14 ;  /* 0x0000000e00067c82 */ /* 0x000fe20008000000 */
[----:B------:R-:W-:Y:S05]  /*4070*/  UIADD3 UR8, UPT, UPT, UR4, 0x2, URZ ;  /* 0x0000000204087890 */ /* 0x000fea000fffe0ff */
[----:B------:R2:W-:Y:S01]  /*4080*/  UTCHMMA gdesc[UR4], gdesc[UR12], tmem[UR18], tmem[UR26], idesc[UR27], UP2 ;  /* 0x00ff1a0c040075ea */ /* 0x0005e20009000012 */
[----:B------:R-:W-:Y:S03]  /*4090*/  UPLOP3.LUT UP2, UPT, UPT, UPT, UPT, 0x80, 0x8 ;  /* 0x000000000008789c */ /* 0x000fe60003f4f070 */
[----:B------:R2:W-:Y:S01]  /*40a0*/  UTCHMMA gdesc[UR8], gdesc[UR10], tmem[UR18], tmem[UR24], idesc[UR25], UPT ;  /* 0x00ff180a080075ea */ /* 0x0005e2000b800012 */
[----:B------:R2:W-:Y:S01]  /*40b0*/  UTCBAR.MULTICAST [UR7], URZ, UR19 ;  /* 0x000000ff070073e9 */ /* 0x0005e20008000813 */
[----:B------:R-:W-:Y:S06]  /*40c0*/  BRA.U UP3, `(.L_x_79) ;  /* 0xfffffffd03787547 */ /* 0x000fec000b83ffff */
.L_x_76:
[----:B--2---:R-:W-:Y:S01]  /*40d0*/  UIADD3 UR4, UPT, UPT, UR22, 0x1, URZ ;  /* 0x0000000116047890 */ /* 0x004fe2000fffe0ff */
[C---:B------:R-:W-:Y:S01]  /*40e0*/  ISETP.NE.AND P0, PT, R10.reuse, 0x2, PT ;  /* 0x000000020a00780c */ /* 0x040fe20003f05270 */
[----:B------:R-:W-:Y:S02]  /*40f0*/  UIADD3 UR5, UPT, UPT, UR23, 0x180, URZ ;  /* 0x0000018017057890 */ /* 0x000fe4000fffe0ff */
[----:B------:R-:W-:Y:S01]  /*4100*/  UISETP.NE.AND UP0, UPT, UR4, 0x4, UPT ;  /* 0x000000040400788c */ /* 0x000fe2000bf05270 */
[----:B-1----:R-:W-:Y:S02]  /*4110*/  SEL R0, RZ, 0x1, P0 ;  /* 0x00000001ff007807 */ /* 0x002fe40000000000 */
[----:B------:R-:W-:Y:S01]  /*4120*/  SEL R10, R10, RZ, P0 ;  /* 0x000000ff0a0a7207 */ /* 0x000fe20000000000 */
[----:B------:R-:W-:Y:S01]  /*4130*/  USEL UR6, URZ, 0x1, UP0 ;  /* 0x00000001ff067887 */ /* 0x000fe20008000000 */
[----:B------:R-:W-:Y:S01]  /*4140*/  LOP3.LUT R9, R9, R0, RZ, 0x3c, !PT ;  /* 0x0000000009097212 */ /* 0x000fe200078e3cff */
[----:B------:R-:W-:Y:S01]  /*4150*/  USEL UR22, UR4, URZ, UP0 ;  /* 0x000000ff04167287 */ /* 0x000fe20008000000 */
[----:B------:R1:W-:Y:S03]  /*4160*/  UTCBAR [UR5], URZ ;  /* 0x000000ff050073e9 */ /* 0x0003e600080000ff */
[----:B------:R-:W-:Y:S01]  /*4170*/  LOP3.LUT R11, R11, UR6, RZ, 0x3c, !PT ;  /* 0x000000060b0b7c12 */ /* 0x000fe2000f8e3cff */
[----:B------:R-:W-:Y:S07]  /*4180*/  @P1 BRA `(.L_x_80) ;  /* 0xfffffff800b01947 */ /* 0x000fee000383ffff */
[----:B------:R-:W2:Y:S01]  /*4190*/  S2UR UR8, SR_CgaCtaId ;  /* 0x00000000000879c3 */ /* 0x000ea20000008800 */
[----:B------:R-:W-:Y:S01]  /*41a0*/  ELECT P0, URZ, PT ;  /* 0x0000000000ff782f */ /* 0x000fe20003800000 */
[----:B------:R-:W-:Y:S01]  /*41b0*/  IMAD.MOV.U32 R0, RZ, RZ, 0x1 ;  /* 0x00000001ff007424 */ /* 0x000fe200078e00ff */
[----:B------:R-:W-:Y:S01]  /*41c0*/  UIADD3 UR17, UPT, UPT, UR17, 0x1a0, URZ ;  /* 0x000001a011117890 */ /* 0x000fe2000fffe0ff */
[----:B------:R-:W-:Y:S01]  /*41d0*/  SHF.L.U32 R2, R11, 0x1f, RZ ;  /* 0x0000001f0b027819 */ /* 0x000fe200000006ff */
[----:B------:R-:W-:-:S03]  /*41e0*/  UMOV UR4, 0x40 ;  /* 0x0000004000047882 */ /* 0x000fc60000000000 */
[----:B------:R-:W-:Y:S01]  /*41f0*/  UVIRTCOUNT.DEALLOC.SMPOOL 0x80 ;  /* 0x000000800000784c */ /* 0x000fe20000000000 */
[----:B--2---:R-:W-:Y:S02]  /*4200*/  ULEA UR8, UR8, UR4, 0x18 ;  /* 0x0000000408087291 */ /* 0x004fe4000f8ec0ff */
[----:B------:R-:W-:-:S07]  /*4210*/  ULEA UR4, UR22, UR17, 0x3 ;  /* 0x0000001116047291 */ /* 0x000fce000f8e18ff */
[----:B------:R2:W-:Y:S02]  /*4220*/  @P0 STS.U8 [UR8+0x1c], R0 ;  /* 0x00001c00ff000988 */ /* 0x0005e40008000008 */
[----:B------:R-:W4:Y:S02]  /*4230*/  SYNCS.PHASECHK.TRANS64.TRYWAIT P0, [UR4], R2 ;  /* 0x00000002ff0075a7 */ /* 0x000f240008001104 */
[----:B--2-4-:R-:W-:Y:S05]  /*4240*/  @!P0 BRA `(.L_x_81) ;  /* 0x0000005400748947 */ /* 0x014fea0003800000 */
.L_x_198:
[----:B------:R-:W-:-:S04]  /*4250*/  UIADD3 UR4, UPT, UPT, UR22, 0x1, URZ ;  /* 0x0000000116047890 */ /* 0x000fc8000fffe0ff */
[----:B------:R-:W-:-:S04]  /*4260*/  UISETP.NE.AND UP0, UPT, UR4, 0x4, UPT ;  /* 0x000000040400788c */ /* 0x000fc8000bf05270 */
[----:B------:R-:W-:Y:S02]  /*4270*/  USEL UR6, URZ, 0x1, UP0 ;  /* 0x00000001ff067887 */ /* 0x000fe40008000000 */
[----:B------:R-:W-:-:S04]  /*4280*/  USEL UR4, UR4, URZ, UP0 ;  /* 0x000000ff04047287 */ /* 0x000fc80008000000 */
[----:B-1----:R-:W-:Y:S01]  /*4290*/  ULEA UR5, UR4, UR17, 0x3 ;  /* 0x0000001104057291 */ /* 0x002fe2000f8e18ff */
[----:B--2---:R-:W-:-:S04]  /*42a0*/  LOP3.LUT R2, R11, UR6, RZ, 0x3c, !PT ;  /* 0x000000060b027c12 */ /* 0x004fc8000f8e3cff */
[----:B------:R-:W-:-:S04]  /*42b0*/  SHF.L.U32 R3, R2, 0x1f, RZ ;  /* 0x0000001f02037819 */ /* 0x000fc800000006ff */
[----:B------:R-:W1:Y:S02]  /*42c0*/  SYNCS.PHASECHK.TRANS64.TRYWAIT P0, [UR5], R3 ;  /* 0x00000003ff0075a7 */ /* 0x000e640008001105 */
[----:B-1----:R-:W-:Y:S05]  /*42d0*/  @!P0 BRA `(.L_x_82) ;  /* 0x0000005400688947 */ /* 0x002fea0003800000 */
.L_x_200:
        /* <DEDUP_REMOVED lines=9> */
.L_x_202:
[----:B------:R-:W-:-:S04]  /*4370*/  UIADD3 UR4, UPT, UPT, UR4, 0x1, URZ ;  /* 0x0000000104047890 */ /* 0x000fc8000fffe0ff */
[----:B------:R-:W-:-:S04]  /*4380*/  UISETP.NE.AND UP0, UPT, UR4, 0x4, UPT ;  /* 0x000000040400788c */ /* 0x000fc8000bf05270 */
[----:B------:R-:W-:Y:S02]  /*4390*/  USEL UR5, URZ, 0x1, UP0 ;  /* 0x00000001ff057887 */ /* 0x000fe40008000000 */
[----:B------:R-:W-:-:S04]  /*43a0*/  USEL UR4, UR4, URZ, UP0 ;  /* 0x000000ff04047287 */ /* 0x000fc80008000000 */
[----:B------:R-:W-:Y:S01]  /*43b0*/  ULEA UR4, UR4, UR17, 0x3 ;  /* 0x0000001104047291 */ /* 0x000fe2000f8e18ff */
[----:B------:R-:W-:-:S04]  /*43c0*/  LOP3.LUT R2, R2, UR5, RZ, 0x3c, !PT ;  /* 0x0000000502027c12 */ /* 0x000fc8000f8e3cff */
[----:B------:R-:W-:-:S04]  /*43d0*/  SHF.L.U32 R2, R2, 0x1f, RZ ;  /* 0x0000001f02027819 */ /* 0x000fc800000006ff */
[----:B------:R-:W2:Y:S02]  /*43e0*/  SYNCS.PHASECHK.TRANS64.TRYWAIT P0, [UR4], R2 ;  /* 0x00000002ff0075a7 */ /* 0x000ea40008001104 */
[----:B--2---:R-:W-:Y:S05]  /*43f0*/  @!P0 BRA `(.L_x_84) ;  /* 0x0000005400508947 */ /* 0x004fea0003800000 */
.L_x_204:
[----:B------:R-:W-:Y:S01]  /*4400*/  NOP ;  /* 0x0000000000007918 */ /* 0x000fe20000000000 */
[----:B-1----:R-:W1:Y:S01]  /*4410*/  LDS R0, [UR8+0x14] ;  /* 0x00001408ff007984 */ /* 0x002e620008000800 */
[----:B------:R-:W-:Y:S01]  /*4420*/  ULOP3.LUT UR4, UR30, 0xffff, URZ, 0xc0, !UPT ;  /* 0x0000ffff1e047892 */ /* 0x000fe2000f8ec0ff */
[----:B------:R-:W-:Y:S01]  /*4430*/  UMOV UR5, 0xffff ;  /* 0x0000ffff00057882 */ /* 0x000fe20000000000 */
[----:B------:R-:W-:Y:S02]  /*4440*/  UMOV UR6, 0x1 ;  /* 0x0000000100067882 */ /* 0x000fe40000000000 */
[----:B------:R-:W-:-:S04]  /*4450*/  USHF.R.U32.HI UR4, URZ, 0x5, UR4 ;  /* 0x00000005ff047899 */ /* 0x000fc80008011604 */
[----:B------:R-:W-:Y:S02]  /*4460*/  USHF.L.U32 UR5, UR5, UR4, URZ ;  /* 0x0000000405057299 */ /* 0x000fe400080006ff */
[----:B------:R-:W-:-:S04]  /*4470*/  USHF.L.U32 UR4, UR6, UR4, URZ ;  /* 0x0000000406047299 */ /* 0x000fc800080006ff */
[----:B-1----:R-:W-:-:S04]  /*4480*/  LOP3.LUT R0, R0, UR5, RZ, 0xc0, !PT ;  /* 0x0000000500007c12 */ /* 0x002fc8000f8ec0ff */
[----:B------:R-:W-:-:S13]  /*4490*/  ISETP.NE.AND P0, PT, R0, UR5, PT ;  /* 0x0000000500007c0c */ /* 0x000fda000bf05270 */
[----:B------:R-:W-:Y:S05]  /*44a0*/  @P0 BRA `(.L_x_85) ;  /* 0x0000000000580947 */ /* 0x000fea0003800000 */
[----:B------:R-:W1:Y:S02]  /*44b0*/  LDS R0, [UR8+0x18] ;  /* 0x00001808ff007984 */ /* 0x000e640008000800 */
[----:B-1----:R-:W-:-:S04]  /*44c0*/  LOP3.LUT R0, R0, UR4, RZ, 0xc0, !PT ;  /* 0x0000000400007c12 */ /* 0x002fc8000f8ec0ff */
[----:B------:R-:W-:-:S13]  /*44d0*/  ISETP.NE.AND P0, PT, R0, UR4, PT ;  /* 0x0000000400007c0c */ /* 0x000fda000bf05270 */
[----:B------:R-:W-:Y:S05]  /*44e0*/  @P0 BRA `(.L_x_86) ;  /* 0x00000000003c0947 */ /* 0x000fea0003800000 */
[----:B------:R-:W1:Y:S01]  /*44f0*/  S2R R2, SR_LANEID ;  /* 0x0000000000027919 */ /* 0x000e620000000000 */
[----:B------:R-:W-:-:S06]  /*4500*/  ULOP3.LUT UR5, URZ, UR5, URZ, 0x33, !UPT ;  /* 0x00000005ff057292 */ /* 0x000fcc000f8e33ff */
[----:B------:R-:W-:-:S04]  /*4510*/  IMAD.U32 R0, RZ, RZ, UR5 ;  /* 0x00000005ff007e24 */ /* 0x000fc8000f8e00ff */
[----:B------:R2:W4:Y:S02]  /*4520*/  REDUX UR7, R0 ;  /* 0x00000000000773c4 */ /* 0x0005240000000000 */
[----:B------:R1:W-:Y:S01]  /*4530*/  UTCATOMSWS.AND URZ, UR5 ;  /* 0x0000000500ff79e3 */ /* 0x0003e20008000000 */
[----:B--2---:R-:W-:Y:S01]  /*4540*/  LOP3.LUT R0, RZ, UR4, RZ, 0x33, !PT ;  /* 0x00000004ff007c12 */ /* 0x004fe2000f8e33ff */
[----:B------:R-:W-:Y:S02]  /*4550*/  VOTEU.ANY UR4, UPT, PT ;  /* 0x0000000000047886 */ /* 0x000fe400038e0100 */
[----:B------:R-:W-:Y:S02]  /*4560*/  UFLO.U32 UR4, UR4 ;  /* 0x00000004000472bd */ /* 0x000fe400080e0000 */
[----:B------:R-:W2:Y:S04]  /*4570*/  REDUX UR6, R0 ;  /* 0x00000000000673c4 */ /* 0x000ea80000000000 */
[----:B-1----:R-:W-:-:S02]  /*4580*/  ISETP.EQ.U32.AND P0, PT, R2, UR4, PT ;  /* 0x0000000402007c0c */ /* 0x002fc4000bf02070 */
[----:B----4-:R-:W-:-:S11]  /*4590*/  MOV R2, UR7 ;  /* 0x0000000700027c02 */ /* 0x010fd60008000f00 */
[----:B------:R1:W-:Y:S01]  /*45a0*/  @P0 ATOMS.AND RZ, [UR8+0x14], R2 ;  /* 0x00001402ffff098c */ /* 0x0003e2000a800008 */
[----:B--2---:R-:W-:-:S05]  /*45b0*/  IMAD.U32 R0, RZ, RZ, UR6 ;  /* 0x00000006ff007e24 */ /* 0x004fca000f8e00ff */
[----:B------:R1:W-:Y:S01]  /*45c0*/  @P0 ATOMS.AND RZ, [UR8+0x18], R0 ;  /* 0x00001800ffff098c */ /* 0x0003e2000a800008 */
[----:B------:R-:W-:Y:S05]  /*45d0*/  BRA `(.L_x_87) ;  /* 0x0000000000147947 */ /* 0x000fea0003800000 */
.L_x_86:
[----:B------:R-:W-:Y:S02]  /*45e0*/  MOV R2, 0x4600 ;  /* 0x0000460000027802 */ /* 0x000fe40000000f00 */
[----:B---3-5:R-:W-:Y:S05]  /*45f0*/  CALL.REL.NOINC `($__internal_0_$__cuda_sm10x_tcgen05_guardrail_trap_col_being_dealloced_not_returned_by_alloc) ;  /* 0x0000005800387944 */ /* 0x028fea0003c00000 */
[----:B------:R-:W-:Y:S05]  /*4600*/  BRA `(.L_x_87) ;  /* 0x0000000000087947 */ /* 0x000fea0003800000 */
.L_x_85:
[----:B------:R-:W-:Y:S02]  /*4610*/  MOV R2, 0x4630 ;  /* 0x0000463000027802 */ /* 0x000fe40000000f00 */
[----:B---3-5:R-:W-:Y:S05]  /*4620*/  CALL.REL.NOINC `($__internal_2_$__cuda_sm10x_tcgen05_guardrail_trap_unallocated_columns_being_dealloced) ;  /* 0x0000005800447944 */ /* 0x028fea0003c00000 */
.L_x_87:
[----:B------:R-:W-:Y:S01]  /*4630*/  NOP ;  /* 0x0000000000007918 */ /* 0x000fe20000000000 */
[----:B------:R-:W-:Y:S05]  /*4640*/  EXIT ;  /* 0x000000000000794d */ /* 0x000fea0003800000 */
.L_x_69:
[----:B------:R-:W-:-:S09]  /*4650*/  UISETP.NE.OR UP0, UPT, UR18, 0x3, !UP3 ;  /* 0x000000031200788c */ /* 0x000fd2000df05670 */
[----:B------:R-:W-:Y:S05]  /*4660*/  BRA.U UP0, `(.L_x_88) ;  /* 0x0000001100887547 */ /* 0x000fea000b800000 */
[----:B------:R-:W2:Y:S01]  /*4670*/  LDCU.64 UR4, c[0x0][0x888] ;  /* 0x00011100ff0477ac */ /* 0x000ea20008000a00 */
[----:B------:R-:W3:Y:S01]  /*4680*/  S2UR UR8, SR_CgaCtaId ;  /* 0x00000000000879c3 */ /* 0x000ee20000008800 */
[----:B------:R-:W-:Y:S02]  /*4690*/  HFMA2 R9, -RZ, RZ, 0, 0 ;  /* 0x00000000ff097431 */ /* 0x000fe400000001ff */
[----:B------:R-:W-:Y:S01]  /*46a0*/  IMAD.MOV.U32 R11, RZ, RZ, 0x1 ;  /* 0x00000001ff0b7424 */ /* 0x000fe200078e00ff */
[----:B------:R-:W4:Y:S01]  /*46b0*/  LDCU UR40, c[0x0][0x370] ;  /* 0x00006e00ff2877ac */ /* 0x000f220008000800 */
[----:B------:R-:W-:Y:S01]  /*46c0*/  IMAD.MOV.U32 R10, RZ, RZ, RZ ;  /* 0x000000ffff0a7224 */ /* 0x000fe200078e00ff */
[----:B------:R-:W-:Y:S01]  /*46d0*/  MOV R3, 0x1000 ;  /* 0x0000100000037802 */ /* 0x000fe20000000f00 */
[----:B------:R-:W4:Y:S01]  /*46e0*/  LDCU.128 UR44, c[0x0][0xb10] ;  /* 0x00016200ff2c77ac */ /* 0x000f220008000c00 */
[----:B------:R-:W1:Y:S01]  /*46f0*/  LDC.64 R12, c[0x0][0x348] ;  /* 0x0000d200ff0c7b82 */ /* 0x000e620000000a00 */
[----:B------:R-:W3:Y:S01]  /*4700*/  LDCU UR37, c[0x0][0x374] ;  /* 0x00006e80ff2577ac */ /* 0x000ee20008000800 */
[----:B------:R-:W3:Y:S01]  /*4710*/  LDCU.64 UR38, c[0x0][0x890] ;  /* 0x00011200ff2677ac */ /* 0x000ee20008000a00 */
[----:B------:R-:W3:Y:S01]  /*4720*/  LDCU UR15, c[0x0][0xb0c] ;  /* 0x00016180ff0f77ac */ /* 0x000ee20008000800 */
[----:B--2---:R-:W-:Y:S01]  /*4730*/  UISETP.NE.U32.AND UP0, UPT, UR4, URZ, UPT ;  /* 0x000000ff0400728c */ /* 0x004fe2000bf05070 */
[----:B------:R-:W2:Y:S01]  /*4740*/  LDCU UR54, c[0x0][0xb20] ;  /* 0x00016400ff3677ac */ /* 0x000ea20008000800 */
[----:B------:R-:W2:Y:S01]  /*4750*/  LDCU UR4, c[0x0][0xb30] ;  /* 0x00016600ff0477ac */ /* 0x000ea20008000800 */
[----:B------:R-:W-:Y:S01]  /*4760*/  UMOV UR21, 0x400 ;  /* 0x0000040000157882 */ /* 0x000fe20000000000 */
[----:B----4-:R-:W-:-:S02]  /*4770*/  UIMAD.WIDE.U32 UR52, UR40, UR44, URZ ;  /* 0x0000002c283472a5 */ /* 0x010fc4000f8e00ff */
[----:B---3--:R-:W-:Y:S02]  /*4780*/  UIMAD.WIDE.U32 UR6, UR37, UR47, URZ ;  /* 0x0000002f250672a5 */ /* 0x008fe4000f8e00ff */
[----:B------:R-:W-:Y:S02]  /*4790*/  ULEA UR21, UR8, UR21, 0x18 ;  /* 0x0000001508157291 */ /* 0x000fe4000f8ec0ff */
[----:B------:R-:W-:Y:S02]  /*47a0*/  UISETP.NE.U32.AND UP6, UPT, UR38, URZ, UPT ;  /* 0x000000ff2600728c */ /* 0x000fe4000bfc5070 */
[----:B------:R-:W-:Y:S02]  /*47b0*/  UIADD3 UR43, UPT, UPT, UR21, 0x128, URZ ;  /* 0x00000128152b7890 */ /* 0x000fe4000fffe0ff */
[----:B------:R-:W-:Y:S02]  /*47c0*/  UIADD3 UR33, UPT, UPT, UR21, 0x110, URZ ;  /* 0x0000011015217890 */ /* 0x000fe4000fffe0ff */
[----:B------:R-:W-:-:S02]  /*47d0*/  UIADD3 UR25, UPT, UPT, UR21, 0x118, URZ ;  /* 0x0000011815197890 */ /* 0x000fc4000fffe0ff */
[----:B------:R-:W-:Y:S02]  /*47e0*/  UIADD3 UR17, UPT, UPT, UR21, 0x120, URZ ;  /* 0x0000012015117890 */ /* 0x000fe4000fffe0ff */
[----:B------:R-:W-:Y:S02]  /*47f0*/  UISETP.NE.AND.EX UP5, UPT, UR5, URZ, UPT, UP0 ;  /* 0x000000ff0500728c */ /* 0x000fe4000bfa5300 */
[----:B------:R-:W-:Y:S01]  /*4800*/  UISETP.NE.AND UP0, UPT, UR42, 0x1, UPT ;  /* 0x000000012a00788c */ /* 0x000fe2000bf05270 */
[----:B------:R-:W-:Y:S01]  /*4810*/  UMOV UR52, UR53 ;  /* 0x0000003500347c82 */ /* 0x000fe20008000000 */
[----:B------:R-:W-:Y:S01]  /*4820*/  UMOV UR51, UR7 ;  /* 0x0000000700337c82 */ /* 0x000fe20008000000 */
[----:B------:R-:W-:Y:S02]  /*4830*/  USEL UR41, URZ, 0x1, UP4 ;  /* 0x00000001ff297887 */ /* 0x000fe4000a000000 */
[----:B------:R-:W-:Y:S02]  /*4840*/  UISETP.NE.AND UP0, UPT, UR15, 0x1, UPT ;  /* 0x000000010f00788c */ /* 0x000fe4000bf05270 */
[----:B------:R-:W-:-:S02]  /*4850*/  UPLOP3.LUT UP4, UPT, UPT, UPT, UPT, 0x40, 0x4 ;  /* 0x000000000004789c */ /* 0x000fc40003f8e870 */
[----:B------:R-:W-:Y:S01]  /*4860*/  UISETP.GE.AND UP2, UPT, UR42, 0x1, UPT ;  /* 0x000000012a00788c */ /* 0x000fe2000bf46270 */
[----:B------:R-:W3:Y:S01]  /*4870*/  LDCU.64 UR22, c[0x0][0xb28] ;  /* 0x00016500ff1677ac */ /* 0x000ee20008000a00 */
[----:B------:R-:W-:Y:S02]  /*4880*/  UISETP.NE.AND.EX UP6, UPT, UR39, URZ, UPT, UP6 ;  /* 0x000000ff2700728c */ /* 0x000fe4000bfc5360 */
[----:B------:R-:W-:Y:S02]  /*4890*/  UPRMT UR43, UR8, 0x654, UR43 ;  /* 0x00000654082b7896 */ /* 0x000fe4000800002b */
[----:B------:R-:W-:Y:S02]  /*48a0*/  UPRMT UR50, UR8, 0x654, UR33 ;  /* 0x0000065408327896 */ /* 0x000fe40008000021 */
[----:B------:R-:W-:Y:S02]  /*48b0*/  UPRMT UR49, UR8, 0x654, UR25 ;  /* 0x0000065408317896 */ /* 0x000fe40008000019 */
[----:B------:R-:W-:-:S02]  /*48c0*/  UPRMT UR48, UR8, 0x654, UR17 ;  /* 0x0000065408307896 */ /* 0x000fc40008000011 */
[----:B------:R-:W-:Y:S02]  /*48d0*/  USHF.R.U32.HI UR52, URZ, UR45, UR52 ;  /* 0x0000002dff347299 */ /* 0x000fe40008011634 */
[----:B--2---:R-:W-:Y:S02]  /*48e0*/  USHF.R.U32.HI UR51, URZ, UR54, UR51 ;  /* 0x00000036ff337299 */ /* 0x004fe40008011633 */
[----:B------:R-:W-:Y:S02]  /*48f0*/  UISETP.NE.AND UP0, UPT, UR46, 0x1, UPT ;  /* 0x000000012e00788c */ /* 0x000fe4000bf05270 */
[----:B-1----:R-:W-:-:S11]  /*4900*/  UISETP.NE.AND UP3, UPT, UR4, 0x1, UPT ;  /* 0x000000010400788c */ /* 0x002fd6000bf65270 */
.L_x_99:
[C---:B------:R-:W-:Y:S02]  /*4910*/  LEA R8, R10.reuse, UR21, 0x3 ;  /* 0x000000150a087c11 */ /* 0x040fe4000f8e18ff */
[----:B------:R-:W-:Y:S02]  /*4920*/  SHF.L.U32 R0, R9, 0x1f, RZ ;  /* 0x0000001f09007819 */ /* 0x000fe400000006ff */
[----:B------:R-:W-:Y:S02]  /*4930*/  LEA R4, R10, UR21, 0x4 ;  /* 0x000000150a047c11 */ /* 0x000fe4000f8e20ff */
[----:B-1----:R-:W1:Y:S02]  /*4940*/  SYNCS.PHASECHK.TRANS64.TRYWAIT P0, [R8+URZ+0x160], R0 ;  /* 0x00016000080075a7 */ /* 0x002e6400080011ff */
[----:B-1----:R-:W-:Y:S05]  /*4950*/  @!P0 BRA `(.L_x_89) ;  /* 0x0000005000108947 */ /* 0x002fea0003800000 */
.L_x_205:
[----:B------:R-:W2:Y:S01]  /*4960*/  LDS.128 R4, [R4+0x1f0] ;  /* 0x0001f00004047984 */ /* 0x000ea20000000c00 */
[----:B------:R-:W-:Y:S01]  /*4970*/  UISETP.GE.AND UP0, UPT, UR42, 0x1, UPT ;  /* 0x000000012a00788c */ /* 0x000fe2000bf06270 */
[----:B------:R-:W-:Y:S01]  /*4980*/  @!PT LDS RZ, [RZ] ;  /* 0x00000000fffff984 */ /* 0x000fe20000000800 */
[----:B------:R-:W-:Y:S01]  /*4990*/  @!PT LDS RZ, [RZ] ;  /* 0x00000000fffff984 */ /* 0x000fe20000000800 */
[----:B------:R-:W-:Y:S01]  /*49a0*/  @!PT LDS RZ, [RZ] ;  /* 0x00000000fffff984 */ /* 0x000fe20000000800 */
[----:B------:R-:W-:Y:S01]  /*49b0*/  @!PT LDS RZ, [RZ] ;  /* 0x00000000fffff984 */ /* 0x000fe20000000800 */
[----:B------:R4:W-:Y:S06]  /*49c0*/  MEMBAR.ALL.CTA ;  /* 0x0000000000007992 */ /* 0x0009ec0000008000 */
[----:B----4-:R-:W4:Y:S01]  /*49d0*/  FENCE.VIEW.ASYNC.S ;  /* 0x00000000000073c6 */ /* 0x010f220000000000 */
[----:B--2---:R-:W-:Y:S11]  /*49e0*/  LOP3.LUT P0, RZ, R6, 0x1, RZ, 0xc0, !PT ;  /* 0x0000000106ff7812 */ /* 0x004ff6000780c0ff */
[----:B------:R-:W-:Y:S02]  /*49f0*/  @!UPT UIADD3 URZ, UPT, UPT, URZ, URZ, URZ ;  /* 0x000000fffffff290 */ /* 0x000fe4000fffe0ff */
[----:B----4-:R-:W-:Y:S01]  /*4a00*/  VOTEU.ANY UP2, P0 ;  /* 0x0000000000ff7886 */ /* 0x010fe20000040100 */
[----:B------:R-:W-:Y:S11]  /*4a10*/  PLOP3.LUT P0, PT, PT, PT, UP2, 0x80, 0x8 ;  /* 0x000000000008781c */ /* 0x000ff60003f0f028 */
[----:B------:R-:W-:Y:S02]  /*4a20*/  @!UPT UIADD3 URZ, UPT, UPT, URZ, URZ, URZ ;  /* 0x000000fffffff290 */ /* 0x000fe4000fffe0ff */
[----:B-1----:R-:W-:Y:S02]  /*4a30*/  @P0 SHF.R.U32.HI R0, RZ, 0x10, R5 ;  /* 0x00000010ff000819 */ /* 0x002fe40000011605 */
[----:B------:R-:W-:Y:S02]  /*4a40*/  @P0 MOV R2, R4 ;  /* 0x0000000400020202 */ /* 0x000fe40000000f00 */
[----:B------:R-:W-:Y:S01]  /*4a50*/  @P0 R2UR UR4, R0 ;  /* 0x00000000000402ca */ /* 0x000fe200000e0000 */
[----:B------:R-:W-:Y:S01]  /*4a60*/  VIADD R0, R8, 0x170 ;  /* 0x0000017008007836 */ /* 0x000fe20000000000 */
[----:B------:R-:W-:Y:S02]  /*4a70*/  @P0 LOP3.LUT R4, R5, 0xffff, RZ, 0xc0, !PT ;  /* 0x0000ffff05040812 */ /* 0x000fe400078ec0ff */
[----:B------:R-:W-:Y:S02]  /*4a80*/  @P0 R2UR UR6, R2 ;  /* 0x00000000020602ca */ /* 0x000fe400000e0000 */
[----:B------:R-:W-:Y:S02]  /*4a90*/  PRMT R0, RZ, 0x654, R0 ;  /* 0x00000654ff007816 */ /* 0x000fe40000000000 */
[----:B------:R-:W-:Y:S02]  /*4aa0*/  @P0 R2UR UR5, R4 ;  /* 0x00000000040502ca */ /* 0x000fe400000e0000 */
[----:B------:R1:W-:Y:S03]  /*4ab0*/  SYNCS.ARRIVE.TRANS64.RED.A1T0 RZ, [R0+URZ], RZ ;  /* 0x000000ff00ff79a7 */ /* 0x0003e600081004ff */
[----:B------:R-:W-:Y:S04]  /*4ac0*/  @UP2 UMOV UR29, UR4 ;  /* 0x00000004001d2c82 */ /* 0x000fe80008000000 */
[----:B------:R-:W-:Y:S04]  /*4ad0*/  @UP2 UMOV UR14, UR6 ;  /* 0x00000006000e2c82 */ /* 0x000fe80008000000 */
[----:B------:R-:W-:Y:S01]  /*4ae0*/  @UP2 UMOV UR13, UR5 ;  /* 0x00000005000d2c82 */ /* 0x000fe20008000000 */
[----:B------:R-:W-:Y:S05]  /*4af0*/  BRA.U !UP0, `(.L_x_90) ;  /* 0x0000000108c07547 */ /* 0x000fea000b800000 */
[----:B------:R-:W-:Y:S02]  /*4b00*/  UIMAD.WIDE.U32 UR18, UR13, UR47, URZ ;  /* 0x0000002f0d1272a5 */ /* 0x000fe4000f8e00ff */
[----:B------:R-:W-:Y:S02]  /*4b10*/  UP2UR UR16, UPR, URZ, 0x4 ;  /* 0x00000004ff107883 */ /* 0x000fe40008000000 */
[----:B------:R-:W-:Y:S02]  /*4b20*/  UISETP.NE.AND UP2, UPT, UR46, 0x1, UPT ;  /* 0x000000012e00788c */ /* 0x000fe4000bf45270 */
[----:B------:R-:W-:Y:S02]  /*4b30*/  UIMAD.WIDE.U32 UR26, UR14, UR44, URZ ;  /* 0x0000002c0e1a72a5 */ /* 0x000fe4000f8e00ff */
[----:B------:R-:W-:Y:S02]  /*4b40*/  USEL UR4, UR37, UR51, !UP2 ;  /* 0x0000003325047287 */ /* 0x000fe4000d000000 */
[----:B------:R-:W-:Y:S02]  /*4b50*/  UISETP.NE.AND UP0, UPT, UR15, 0x1, UPT ;  /* 0x000000010f00788c */ /* 0x000fe4000bf05270 */
[----:B------:R-:W-:Y:S02]  /*4b60*/  UP2UR UR20, UPR, URZ, 0x2 ;  /* 0x00000002ff147883 */ /* 0x000fe40008000000 */
[----:B------:R-:W-:Y:S02]  /*4b70*/  UISETP.NE.AND UP1, UPT, UR42, 0x1, UPT ;  /* 0x000000012a00788c */ /* 0x000fe4000bf25270 */
[----:B---3--:R-:W-:Y:S02]  /*4b80*/  UIMAD.WIDE.U32 UR8, UR4, UR22, URZ ;  /* 0x00000016040872a5 */ /* 0x008fe4000f8e00ff */
[----:B------:R-:W-:Y:S01]  /*4b90*/  USEL UR7, UR40, UR52, !UP0 ;  /* 0x0000003428077287 */ /* 0x000fe2000c000000 */
[----:B------:R-:W-:Y:S02]  /*4ba0*/  UMOV UR5, UR19 ;  /* 0x0000001300057c82 */ /* 0x000fe40008000000 */
[----:B------:R-:W-:Y:S02]  /*4bb0*/  USHF.R.U32.HI UR6, URZ, UR54, UR5 ;  /* 0x00000036ff067299 */ /* 0x000fe40008011605 */
[----:B------:R-:W-:Y:S02]  /*4bc0*/  UIMAD.WIDE.U32 UR10, UR7, UR22, URZ ;  /* 0x00000016070a72a5 */ /* 0x000fe4000f8e00ff */
[----:B------:R-:W-:Y:S02]  /*4bd0*/  USEL UR6, UR13, UR6, !UP2 ;  /* 0x000000060d067287 */ /* 0x000fe4000d000000 */
[----:B------:R-:W-:Y:S01]  /*4be0*/  UISETP.NE.AND UP2, UPT, UR16, URZ, UPT ;  /* 0x000000ff1000728c */ /* 0x000fe2000bf45270 */
[----:B------:R-:W-:Y:S02]  /*4bf0*/  UMOV UR5, UR27 ;  /* 0x0000001b00057c82 */ /* 0x000fe40008000000 */
[----:B------:R-:W-:Y:S03]  /*4c00*/  USHF.R.U32.HI UR12, URZ, UR45, UR5 ;  /* 0x0000002dff0c7299 */ /* 0x000fe60008011605 */
[----:B------:R-:W-:Y:S02]  /*4c10*/  UMOV UR5, UR9 ;  /* 0x0000000900057c82 */ /* 0x000fe40008000000 */
[----:B------:R-:W-:Y:S03]  /*4c20*/  @UP1 USHF.R.U32.HI UR4, URZ, UR23, UR5 ;  /* 0x00000017ff041299 */ /* 0x000fe60008011605 */
[----:B------:R-:W-:Y:S01]  /*4c30*/  UMOV UR5, UR11 ;  /* 0x0000000b00057c82 */ /* 0x000fe20008000000 */
[----:B------:R-:W-:Y:S02]  /*4c40*/  UIMAD UR4, UR42, UR4, URZ ;  /* 0x000000042a0472a4 */ /* 0x000fe4000f8e02ff */
[----:B------:R-:W-:Y:S02]  /*4c50*/  @UP1 USHF.R.U32.HI UR7, URZ, UR23, UR5 ;  /* 0x00000017ff071299 */ /* 0x000fe40008011605 */
[----:B------:R-:W-:Y:S02]  /*4c60*/  USEL UR5, UR14, UR12, !UP0 ;  /* 0x0000000c0e057287 */ /* 0x000fe4000c000000 */
[----:B------:R-:W-:Y:S02]  /*4c70*/  UIMAD.WIDE.U32 UR10, UR6, UR22, URZ ;  /* 0x00000016060a72a5 */ /* 0x000fe4000f8e00ff */
[----:B------:R-:W-:Y:S02]  /*4c80*/  UIMAD UR8, UR42, UR7, URZ ;  /* 0x000000072a0872a4 */ /* 0x000fe4000f8e02ff */
[----:B------:R-:W-:Y:S03]  /*4c90*/  UISETP.GE.AND UP0, UPT, UR6, UR4, UPT ;  /* 0x000000040600728c */ /* 0x000fe6000bf06270 */
[----:B------:R-:W-:Y:S01]  /*4ca0*/  UMOV UR4, UR11 ;  /* 0x0000000b00047c82 */ /* 0x000fe20008000000 */
[----:B------:R-:W-:Y:S02]  /*4cb0*/  UISETP.GE.OR UP0, UPT, UR5, UR8, UP0 ;  /* 0x000000080500728c */ /* 0x000fe40008706670 */
[----:B------:R-:W-:Y:S02]  /*4cc0*/  USHF.R.U32.HI UR4, URZ, UR23, UR4 ;  /* 0x00000017ff047299 */ /* 0x000fe40008011604 */
[----:B------:R-:W-:Y:S02]  /*4cd0*/  UIMAD.WIDE.U32 UR8, UR5, UR22, URZ ;  /* 0x00000016050872a5 */ /* 0x000fe4000f8e00ff */
[----:B------:R-:W-:Y:S04]  /*4ce0*/  USEL UR10, UR6, UR4, !UP1 ;  /* 0x00000004060a7287 */ /* 0x000fe8000c800000 */
[----:B------:R-:W-:Y:S01]  /*4cf0*/  UIADD3 UR11, UPT, UPT, -UR10, URZ, URZ ;  /* 0x000000ff0a0b7290 */ /* 0x000fe2000fffe1ff */
[----:B------:R-:W-:Y:S02]  /*4d00*/  @!UP0 UMOV UR4, UR9 ;  /* 0x0000000900048c82 */ /* 0x000fe40008000000 */
[----:B------:R-:W-:Y:S02]  /*4d10*/  @!UP0 USHF.R.U32.HI UR4, URZ, UR23, UR4 ;  /* 0x00000017ff048299 */ /* 0x000fe40008011604 */
[----:B------:R-:W-:Y:S02]  /*4d20*/  UIMAD UR8, UR42, UR11, UR6 ;  /* 0x0000000b2a0872a4 */ /* 0x000fe4000f8e0206 */
[----:B------:R-:W-:Y:S02]  /*4d30*/  @!UP0 USEL UR4, UR5, UR4, !UP1 ;  /* 0x0000000405048287 */ /* 0x000fe4000c800000 */
[----:B------:R-:W-:Y:S02]  /*4d40*/  UISETP.NE.AND UP1, UPT, UR20, URZ, UPT ;  /* 0x000000ff1400728c */ /* 0x000fe4000bf25270 */
[----:B------:R-:W-:Y:S02]  /*4d50*/  @!UP0 UIMAD UR8, UR7, UR8, UR4 ;  /* 0x00000008070882a4 */ /* 0x000fe4000f8e0204 */
[----:B------:R-:W-:Y:S02]  /*4d60*/  @!UP0 UIADD3 UR9, UPT, UPT, UR10, -UR4, URZ ;  /* 0x800000040a098290 */ /* 0x000fe4000fffe0ff */
[----:B------:R-:W-:Y:S02]  /*4d70*/  UIADD3 UR4, UPT, UPT, -UR5, URZ, URZ ;  /* 0x000000ff05047290 */ /* 0x000fe4000fffe1ff */
[----:B------:R-:W-:Y:S02]  /*4d80*/  UIADD3 UR7, UPT, UPT, -UR6, URZ, URZ ;  /* 0x000000ff06077290 */ /* 0x000fe4000fffe1ff */
[----:B------:R-:W-:Y:S02]  /*4d90*/  @!UP0 UIMAD UR6, UR9, UR42, UR5 ;  /* 0x0000002a090682a4 */ /* 0x000fe4000f8e0205 */
[----:B------:R-:W-:Y:S02]  /*4da0*/  UIMAD UR14, UR15, UR4, UR14 ;  /* 0x000000040f0e72a4 */ /* 0x000fe4000f8e020e */
[----:B------:R-:W-:Y:S01]  /*4db0*/  UIMAD UR13, UR46, UR7, UR13 ;  /* 0x000000072e0d72a4 */ /* 0x000fe2000f8e020d */
[----:B------:R-:W-:Y:S02]  /*4dc0*/  @!UP0 UMOV UR5, UR8 ;  /* 0x0000000800058c82 */ /* 0x000fe40008000000 */
[----:B------:R-:W-:Y:S02]  /*4dd0*/  UIMAD UR14, UR5, UR15, UR14 ;  /* 0x0000000f050e72a4 */ /* 0x000fe4000f8e020e */
[----:B------:R-:W-:Y:S11]  /*4de0*/  UIMAD UR13, UR6, UR46, UR13 ;  /* 0x0000002e060d72a4 */ /* 0x000ff6000f8e020d */
[----:B------:R-:W-:Y:S01]  /*4df0*/  @!UPT UIADD3 URZ, UPT, UPT, URZ, URZ, URZ ;  /* 0x000000fffffff290 */ /* 0x000fe2000fffe0ff */
.L_x_90:
[----:B------:R-:W2:Y:S01]  /*4e00*/  @!UP3 LDCU.128 UR8, c[0x0][0xb10] ;  /* 0x00016200ff08b7ac */ /* 0x000ea20008000c00 */
[----:B------:R-:W-:Y:S02]  /*4e10*/  ISETP.NE.U32.AND P0, PT, RZ, UR38, PT ;  /* 0x00000026ff007c0c */ /* 0x000fe4000bf05070 */
[----:B------:R-:W-:Y:S02]  /*4e20*/  SHF.L.U32 R4, R11, 0x1f, RZ ;  /* 0x0000001f0b047819 */ /* 0x000fe400000006ff */
[----:B------:R-:W-:Y:S01]  /*4e30*/  ISETP.NE.AND.EX P0, PT, RZ, UR39, PT, P0 ;  /* 0x00000027ff007c0c */ /* 0x000fe2000bf05300 */
[----:B------:R-:W4:Y:S01]  /*4e40*/  @!UP3 LDCU UR5, c[0x0][0xb0c] ;  /* 0x00016180ff05b7ac */ /* 0x000f220008000800 */
[----:B------:R-:W-:Y:S02]  /*4e50*/  USHF.L.U32 UR35, UR30, 0x6, URZ ;  /* 0x000000061e237899 */ /* 0x000fe400080006ff */
[----:B------:R-:W-:Y:S02]  /*4e60*/  USHF.L.U32 UR34, UR31, 0x7, URZ ;  /* 0x000000071f227899 */ /* 0x000fe400080006ff */
[----:B--2---:R-:W-:Y:S07]  /*4e70*/  UIMAD.WIDE.U32 UR6, UR14, UR8, URZ ;  /* 0x000000080e0672a5 */ /* 0x004fee000f8e00ff */
[----:B------:R-:W-:Y:S01]  /*4e80*/  @!UP3 UMOV UR4, UR7 ;  /* 0x000000070004bc82 */ /* 0x000fe20008000000 */
[----:B----4-:R-:W-:Y:S02]  /*4e90*/  @!UP3 UISETP.NE.AND UP0, UPT, UR5, 0x1, UPT ;  /* 0x000000010500b88c */ /* 0x010fe4000bf05270 */
[----:B------:R-:W-:Y:S02]  /*4ea0*/  @!UP3 USHF.R.U32.HI UR4, URZ, UR9, UR4 ;  /* 0x00000009ff04b299 */ /* 0x000fe40008011604 */
[----:B------:R-:W-:Y:S02]  /*4eb0*/  UIMAD.WIDE.U32 UR6, UR13, UR11, URZ ;  /* 0x0000000b0d0672a5 */ /* 0x000fe4000f8e00ff */
[----:B------:R-:W-:Y:S02]  /*4ec0*/  @!UP3 USEL UR8, UR14, UR4, !UP0 ;  /* 0x000000040e08b287 */ /* 0x000fe4000c000000 */
[----:B------:R-:W-:Y:S03]  /*4ed0*/  @!UP3 UISETP.NE.AND UP0, UPT, UR10, 0x1, UPT ;  /* 0x000000010a00b88c */ /* 0x000fe6000bf05270 */
[----:B------:R-:W-:Y:S02]  /*4ee0*/  @!UP3 UMOV UR6, UR7 ;  /* 0x000000070006bc82 */ /* 0x000fe40008000000 */
[----:B------:R-:W2:Y:S02]  /*4ef0*/  @!UP3 LDCU UR4, c[0x0][0xb20] ;  /* 0x00016400ff04b7ac */ /* 0x000ea40008000800 */
[----:B--2---:R-:W-:Y:S04]  /*4f00*/  @!UP3 USHF.R.U32.HI UR6, URZ, UR4, UR6 ;  /* 0x00000004ff06b299 */ /* 0x004fe80008011606 */
[----:B------:R-:W-:Y:S04]  /*4f10*/  @!UP3 USEL UR6, UR13, UR6, !UP0 ;  /* 0x000000060d06b287 */ /* 0x000fe8000c000000 */
[----:B------:R-:W-:Y:S02]  /*4f20*/  @!UP3 UIADD3 UR4, UPT, UPT, -UR8, UR6, URZ ;  /* 0x000000060804b290 */ /* 0x000fe4000fffe1ff */
[----:B------:R-:W-:Y:S02]  /*4f30*/  @!UP3 UIADD3 UR6, UPT, UPT, UR8, -UR6, URZ ;  /* 0x800000060806b290 */ /* 0x000fe4000fffe0ff */
[----:B------:R-:W-:Y:S02]  /*4f40*/  @!UP3 UIMAD UR14, UR4, UR5, UR14 ;  /* 0x00000005040eb2a4 */ /* 0x000fe4000f8e020e */
[----:B------:R-:W-:Y:S01]  /*4f50*/  @!UP3 UIMAD UR13, UR6, UR10, UR13 ;  /* 0x0000000a060db2a4 */ /* 0x000fe2000f8e020d */
[----:B------:R-:W-:Y:S11]  /*4f60*/  BRA.U UP4, `(.L_x_91) ;  /* 0x0000000104107547 */ /* 0x000ff6000b800000 */
[----:B------:R-:W-:Y:S04]  /*4f70*/  MOV R2, UR41 ;  /* 0x0000002900027c02 */ /* 0x000fe80008000f00 */
[----:B------:R-:W-:Y:S04]  /*4f80*/  SHF.L.U32 R2, R2, 0x1f, RZ ;  /* 0x0000001f02027819 */ /* 0x000fe800000006ff */
[----:B------:R-:W2:Y:S02]  /*4f90*/  SYNCS.PHASECHK.TRANS64.TRYWAIT P1, [UR21+0x158], R2 ;  /* 0x00015802ff0075a7 */ /* 0x000ea40008021115 */
[----:B--2---:R-:W-:Y:S05]  /*4fa0*/  @!P1 BRA `(.L_x_92) ;  /* 0x0000004800909947 */ /* 0x004fea0003800000 */
.L_x_91:
[----:B------:R-:W-:Y:S05]  /*4fb0*/  BRA.U !UP6, `(.L_x_93) ;  /* 0x000000010e387547 */ /* 0x000fea000b800000 */
[----:B------:R-:W-:Y:S01]  /*4fc0*/  UPLOP3.LUT UP1, UPT, UPT, UPT, UP5, 0x80, 0x8 ;  /* 0x000000000008789c */ /* 0x000fe20003f2f050 */
[----:B-1----:R-:W-:Y:S01]  /*4fd0*/  HFMA2 R0, -RZ, RZ, 0, 5.9604644775390625e-08 ;  /* 0x00000001ff007431 */ /* 0x002fe200000001ff */
[----:B------:R-:W1:Y:S01]  /*4fe0*/  LDCU.64 UR8, c[0x0][0x358] ;  /* 0x00006b00ff0877ac */ /* 0x000e620008000a00 */
[----:B------:R-:W-:Y:S03]  /*4ff0*/  IMAD.MOV.U32 R45, RZ, RZ, 0x1 ;  /* 0x00000001ff2d7424 */ /* 0x000fe600078e00ff */
[----:B------:R-:W-:Y:S05]  /*5000*/  PLOP3.LUT P1, PT, PT, PT, UP1, 0x80, 0x8 ;  /* 0x000000000008781c */ /* 0x000fea0003f2f018 */
[----:B------:R-:W2:Y:S01]  /*5010*/  @UP1 LDCU.64 UR4, c[0x0][0x888] ;  /* 0x00011100ff0417ac */ /* 0x000ea20008000a00 */
[----:B------:R-:W-:Y:S07]  /*5020*/  @UP1 UIMAD UR6, UR36, UR38, URZ ;  /* 0x00000026240612a4 */ /* 0x000fee000f8e02ff */
[----:B------:R-:W-:Y:S01]  /*5030*/  @!P1 PRMT R45, R0, 0x7610, R45 ;  /* 0x00007610002d9816 */ /* 0x000fe2000000002d */
[----:B--2---:R-:W-:Y:S06]  /*5040*/  @UP1 UIMAD.WIDE UR4, UR6, 0x4, UR4 ;  /* 0x00000004060418a5 */ /* 0x004fec000f8e0204 */
[----:B------:R-:W-:Y:S01]  /*5050*/  IMAD.U32 R6, RZ, RZ, UR4 ;  /* 0x00000004ff067e24 */ /* 0x000fe2000f8e00ff */
[----:B------:R-:W-:Y:S04]  /*5060*/  MOV R7, UR5 ;  /* 0x0000000500077c02 */ /* 0x000fe80008000f00 */
[----:B------:R-:W2:Y:S01]  /*5070*/  @!UP1 LDCU UR4, c[0x0][0x880] ;  /* 0x00011000ff0497ac */ /* 0x000ea20008000800 */
[----:B-1---5:R4:W5:Y:S02]  /*5080*/  @P1 LDG.E R27, desc[UR8][R6.64] ;  /* 0x00000008061b1981 */ /* 0x022964000c1e1900 */
[----:B--2-4-:R-:W-:Y:S07]  /*5090*/  @!P1 IMAD.U32 R27, RZ, RZ, UR4 ;  /* 0x00000004ff1b9e24 */ /* 0x014fee000f8e00ff */
.L_x_93:
[----:B-----5:R-:W-:Y:S01]  /*50a0*/  @!P0 FSETP.EQ.AND P2, PT, R27, RZ, PT ;  /* 0x000000ff1b00820b */ /* 0x020fe20003f42000 */
[----:B------:R-:W-:Y:S01]  /*50b0*/  @!UPT UIADD3 URZ, UPT, UPT, URZ, URZ, URZ ;  /* 0x000000fffffff290 */ /* 0x000fe2000fffe0ff */
[----:B------:R-:W-:Y:S11]  /*50c0*/  @!P0 BRA `(.L_x_94) ;  /* 0x0000000000148947 */ /* 0x000ff60003800000 */
[----:B------:R-:W-:Y:S02]  /*50d0*/  LOP3.LUT P0, RZ, R45, 0xff, RZ, 0xc0, !PT ;  /* 0x000000ff2dff7812 */ /* 0x000fe4000780c0ff */
[----:B------:R-:W-:Y:S04]  /*50e0*/  PLOP3.LUT P2, PT, PT, PT, UP1, 0x80, 0x8 ;  /* 0x000000000008781c */ /* 0x000fe80003f4f018 */
[----:B------:R-:W-:Y:S07]  /*50f0*/  PLOP3.LUT P2, PT, P2, PT, PT, 0x8, 0x80 ;  /* 0x000000000080781c */ /* 0x000fee000174e170 */
[----:B------:R-:W-:Y:S11]  /*5100*/  @P0 FSETP.EQ.AND P2, PT, R27, RZ, PT ;  /* 0x000000ff1b00020b */ /* 0x000ff60003f42000 */
[----:B------:R-:W-:Y:S02]  /*5110*/  @!UPT UIADD3 URZ, UPT, UPT, URZ, URZ, URZ ;  /* 0x000000fffffff290 */ /* 0x000fe4000fffe0ff */
.L_x_94:
[----:B------:R-:W2:Y:S01]  /*5120*/  SYNCS.PHASECHK.TRANS64.TRYWAIT P0, [UR21+0x130], R4 ;  /* 0x00013004ff0075a7 */ /* 0x000ea20008001115 */
[----:B------:R-:W-:Y:S04]  /*5130*/  ELECT P1, URZ, PT ;  /* 0x0000000000ff782f */ /* 0x000fe80003820000 */
[----:B------:R-:W-:Y:S01]  /*5140*/  PLOP3.LUT P1, PT, P2, P1, PT, 0xf2, 0x2f ;  /* 0x00000000002f781c */ /* 0x000fe20001723e72 */
[----:B------:R-:W-:Y:S01]  /*5150*/  @!UPT UIADD3 URZ, UPT, UPT, URZ, URZ, URZ ;  /* 0x000000fffffff290 */ /* 0x000fe2000fffe0ff */
[----:B--2---:R-:W-:Y:S11]  /*5160*/  @!P0 BRA `(.L_x_95) ;  /* 0x0000004800388947 */ /* 0x004ff60003800000 */
.L_x_208:
[----:B-1----:R-:W-:Y:S01]  /*5170*/  @!P1 IADD3 R2, P0, PT, R12, 0x580, RZ ;  /* 0x000005800c029810 */ /* 0x002fe20007f1e0ff */
[----:B------:R-:W-:Y:S01]  /*5180*/  VOTEU.ALL UP0, P1 ;  /* 0x0000000000ff7886 */ /* 0x000fe20000800000 */
[----:B------:R-:W-:Y:S01]  /*5190*/  UMOV UR6, 0x0 ;  /* 0x0000000000067882 */ /* 0x000fe20000000000 */
[----:B------:R-:W-:Y:S01]  /*51a0*/  UMOV UR7, 0x10000000 ;  /* 0x1000000000077882 */ /* 0x000fe20000000000 */
[----:B------:R-:W-:Y:S01]  /*51b0*/  @!P1 R2UR UR5, R2 ;  /* 0x00000000020592ca */ /* 0x000fe200000e0000 */
[----:B------:R-:W-:Y:S01]  /*51c0*/  @!P1 IMAD.X R0, RZ, RZ, R13, P0 ;  /* 0x000000ffff009224 */ /* 0x000fe200000e060d */
[----:B------:R-:W-:Y:S01]  /*51d0*/  @!UP0 UIADD3 UR32, UPT, UPT, UR21, 0x400, URZ ;  /* 0x0000040015208890 */ /* 0x000fe2000fffe0ff */
[----:B------:R-:W-:Y:S03]  /*51e0*/  VOTEU.ALL UP0, P1 ;  /* 0x0000000000ff7886 */ /* 0x000fe60000800000 */
[----:B------:R-:W-:Y:S01]  /*51f0*/  @!P1 R2UR UR4, R0 ;  /* 0x00000000000492ca */ /* 0x000fe200000e0000 */
[----:B------:R-:W-:Y:S06]  /*5200*/  @!P1 IMAD.MOV.U32 R0, RZ, RZ, 0x1000 ;  /* 0x00001000ff009424 */ /* 0x000fec00078e00ff */
[----:B------:R-:W-:Y:S06]  /*5210*/  IMAD.U32 R6, RZ, RZ, UR5 ;  /* 0x00000005ff067e24 */ /* 0x000fec000f8e00ff */
[----:B------:R-:W-:Y:S01]  /*5220*/  IMAD.U32 R7, RZ, RZ, UR4 ;  /* 0x00000004ff077e24 */ /* 0x000fe2000f8e00ff */
[----:B------:R-:W-:Y:S04]  /*5230*/  @!P1 R2UR UR4, R6 ;  /* 0x00000000060492ca */ /* 0x000fe800000e0000 */
[----:B------:R-:W-:Y:S11]  /*5240*/  @!P1 R2UR UR5, R7 ;  /* 0x00000000070592ca */ /* 0x000ff600000e0000 */
[----:B------:R-:W-:Y:S02]  /*5250*/  @!UPT UIADD3 URZ, UPT, UPT, URZ, URZ, URZ ;  /* 0x000000fffffff290 */ /* 0x000fe4000fffe0ff */
[----:B------:R1:W-:Y:S01]  /*5260*/  @!UP0 UTMALDG.3D [UR32], [UR4], desc[UR6] ;  /* 0x00000620040085b4 */ /* 0x0003e20008011000 */
[----:B------:R1:W-:Y:S01]  /*5270*/  @!P1 SYNCS.ARRIVE.TRANS64.RED.A0TR RZ, [UR21+0x110], R0 ;  /* 0x00011000ffff99a7 */ /* 0x0003e20008300415 */
[----:B------:R-:W-:Y:S01]  /*5280*/  SYNCS.ARRIVE.TRANS64.RED.A1T0 RZ, [UR50], RZ ;  /* 0x000000ffffff79a7 */ /* 0x000fe20008100432 */
[----:B------:R-:W2:Y:S02]  /*5290*/  SYNCS.PHASECHK.TRANS64.TRYWAIT P0, [UR21+0x138], R4 ;  /* 0x00013804ff0075a7 */ /* 0x000ea40008001115 */
[----:B-12---:R-:W-:Y:S05]  /*52a0*/  @!P0 BRA `(.L_x_96) ;  /* 0x0000004800008947 */ /* 0x006fea0003800000 */
.L_x_210:
[----:B------:R-:W-:Y:S01]  /*52b0*/  @!P1 IADD3 R2, P0, PT, R12, 0x580, RZ ;  /* 0x000005800c029810 */ /* 0x000fe20007f1e0ff */
[----:B------:R-:W-:Y:S01]  /*52c0*/  VOTEU.ALL UP0, P1 ;  /* 0x0000000000ff7886 */ /* 0x000fe20000800000 */
[----:B------:R-:W-:Y:S01]  /*52d0*/  UMOV UR6, 0x0 ;  /* 0x0000000000067882 */ /* 0x000fe20000000000 */
[----:B------:R-:W-:Y:S01]  /*52e0*/  UMOV UR7, 0x10000000 ;  /* 0x1000000000077882 */ /* 0x000fe20000000000 */
[----:B------:R-:W-:Y:S01]  /*52f0*/  @!P1 R2UR UR5, R2 ;  /* 0x00000000020592ca */ /* 0x000fe200000e0000 */
[----:B-1----:R-:W-:Y:S01]  /*5300*/  @!P1 IMAD.X R0, RZ, RZ, R13, P0 ;  /* 0x000000ffff009224 */ /* 0x002fe200000e060d */
[----:B------:R-:W-:Y:S02]  /*5310*/  @!UP0 UIADD3 UR26, UPT, UPT, UR34, 0x20, URZ ;  /* 0x00000020221a8890 */ /* 0x000fe4000fffe0ff */
[----:B------:R-:W-:Y:S02]  /*5320*/  @!UP0 UIADD3 UR24, UPT, UPT, UR21, 0x1400, URZ ;  /* 0x0000140015188890 */ /* 0x000fe4000fffe0ff */
[----:B------:R-:W-:Y:S01]  /*5330*/  @!P1 R2UR UR4, R0 ;  /* 0x00000000000492ca */ /* 0x000fe200000e0000 */
[----:B------:R-:W-:Y:S01]  /*5340*/  VOTEU.ALL UP0, P1 ;  /* 0x0000000000ff7886 */ /* 0x000fe20000800000 */
[----:B------:R-:W-:Y:S01]  /*5350*/  @!P1 IMAD.MOV.U32 R0, RZ, RZ, 0x1000 ;  /* 0x00001000ff009424 */ /* 0x000fe200078e00ff */
[----:B------:R-:W-:Y:S01]  /*5360*/  UMOV UR27, UR35 ;  /* 0x00000023001b7c82 */ /* 0x000fe20008000000 */
[----:B------:R-:W-:Y:S03]  /*5370*/  UMOV UR28, UR36 ;  /* 0x00000024001c7c82 */ /* 0x000fe60008000000 */
        /* <DEDUP_REMOVED lines=10> */
.L_x_212:
[----:B------:R-:W-:Y:S01]  /*5420*/  @!P1 IADD3 R2, P0, PT, R12, 0x580, RZ ;  /* 0x000005800c029810 */ /* 0x000fe20007f1e0ff */
[----:B------:R-:W-:Y:S01]  /*5430*/  VOTEU.ALL UP0, P1 ;  /* 0x0000000000ff7886 */ /* 0x000fe20000800000 */
[----:B------:R-:W-:Y:S01]  /*5440*/  UMOV UR6, 0x0 ;  /* 0x0000000000067882 */ /* 0x000fe20000000000 */
[----:B------:R-:W-:Y:S01]  /*5450*/  UMOV UR7, 0x10000000 ;  /* 0x1000000000077882 */ /* 0x000fe20000000000 */
[----:B------:R-:W-:Y:S01]  /*5460*/  @!P1 R2UR UR5, R2 ;  /* 0x00000000020592ca */ /* 0x000fe200000e0000 */
[----:B-1----:R-:W-:Y:S01]  /*5470*/  @!P1 IMAD.X R0, RZ, RZ, R13, P0 ;  /* 0x000000ffff009224 */ /* 0x002fe200000e060d */
[----:B------:R-:W-:Y:S01]  /*5480*/  @!UP0 UIADD3 UR18, UPT, UPT, UR34, 0x40, URZ ;  /* 0x0000004022128890 */ /* 0x000fe2000fffe0ff */
[----:B------:R-:W-:Y:S01]  /*5490*/  VIADD R10, R10, 0x1 ;  /* 0x000000010a0a7836 */ /* 0x000fe20000000000 */
        /* <DEDUP_REMOVED lines=16> */
.L_x_214:
[----:B------:R-:W-:Y:S01]  /*55a0*/  @!P1 IADD3 R2, P0, PT, R12, 0x580, RZ ;  /* 0x000005800c029810 */ /* 0x000fe20007f1e0ff */
[----:B------:R-:W-:Y:S01]  /*55b0*/  VOTEU.ALL UP0, P1 ;  /* 0x0000000000ff7886 */ /* 0x000fe20000800000 */
[----:B------:R-:W-:Y:S01]  /*55c0*/  UMOV UR6, 0x0 ;  /* 0x0000000000067882 */ /* 0x000fe20000000000 */
[----:B------:R-:W-:Y:S01]  /*55d0*/  UMOV UR7, 0x10000000 ;  /* 0x1000000000077882 */ /* 0x000fe20000000000 */
[----:B------:R-:W-:Y:S01]  /*55e0*/  @!P1 R2UR UR5, R2 ;  /* 0x00000000020592ca */ /* 0x000fe200000e0000 */
[----:B-1----:R-:W-:Y:S01]  /*55f0*/  @!P1 IMAD.X R0, RZ, RZ, R13, P0 ;  /* 0x000000ffff009224 */ /* 0x002fe200000e060d */
[----:B------:R-:W-:Y:S01]  /*5600*/  @!UP0 UIADD3 UR10, UPT, UPT, UR34, 0x60, URZ ;  /* 0x00000060220a8890 */ /* 0x000fe2000fffe0ff */
[----:B------:R-:W-:Y:S01]  /*5610*/  R2UR UR18, R47 ;  /* 0x000000002f1272ca */ /* 0x000fe200000e0000 */
[----:B------:R-:W-:Y:S01]  /*5620*/  @!UP0 UIADD3 UR8, UPT, UPT, UR21, 0x3400, URZ ;  /* 0x0000340015088890 */ /* 0x000fe2000fffe0ff */
[----:B------:R-:W-:Y:S01]  /*5630*/  R2UR UR16, R48 ;  /* 0x00000000301072ca */ /* 0x000fe200000e0000 */
[----:B------:R-:W-:Y:S01]  /*5640*/  @!UP0 UIADD3 UR9, UPT, UPT, UR21, 0x128, URZ ;  /* 0x0000012815098890 */ /* 0x000fe2000fffe0ff */
[----:B------:R-:W-:Y:S01]  /*5650*/  @!P1 R2UR UR4, R0 ;  /* 0x00000000000492ca */ /* 0x000fe200000e0000 */
[----:B------:R-:W-:Y:S01]  /*5660*/  VOTEU.ALL UP0, P1 ;  /* 0x0000000000ff7886 */ /* 0x000fe20000800000 */
[----:B------:R-:W-:Y:S01]  /*5670*/  UMOV UR11, UR35 ;  /* 0x00000023000b7c82 */ /* 0x000fe20008000000 */
[----:B------:R-:W-:Y:S01]  /*5680*/  UMOV UR12, UR36 ;  /* 0x00000024000c7c82 */ /* 0x000fe20008000000 */
[C---:B------:R-:W-:Y:S01]  /*5690*/  ISETP.NE.AND P0, PT, R10.reuse, 0x2, PT ;  /* 0x000000020a00780c */ /* 0x040fe20003f05270 */
[----:B------:R-:W-:Y:S01]  /*56a0*/  UMOV UR36, UR29 ;  /* 0x0000001d00247c82 */ /* 0x000fe20008000000 */
[----:B------:R-:W-:Y:S01]  /*56b0*/  IMAD.U32 R4, RZ, RZ, UR5 ;  /* 0x00000005ff047e24 */ /* 0x000fe2000f8e00ff */
[----:B------:R-:W-:Y:S01]  /*56c0*/  LOP3.LUT R11, R11, 0x1, RZ, 0x3c, !PT ;  /* 0x000000010b0b7812 */ /* 0x000fe200078e3cff */
[----:B------:R-:W-:Y:S01]  /*56d0*/  UPLOP3.LUT UP4, UPT, UPT, UPT, UPT, 0x80, 0x8 ;  /* 0x000000000008789c */ /* 0x000fe20003f8f070 */
[----:B------:R-:W-:Y:S01]  /*56e0*/  SEL R0, RZ, 0x1, P0 ;  /* 0x00000001ff007807 */ /* 0x000fe20000000000 */
[----:B------:R-:W-:Y:S01]  /*56f0*/  UIADD3 UR31, UPT, UPT, UR13, UR18, URZ ;  /* 0x000000120d1f7290 */ /* 0x000fe2000fffe0ff */
[----:B------:R-:W-:Y:S01]  /*5700*/  SEL R10, R10, RZ, P0 ;  /* 0x000000ff0a0a7207 */ /* 0x000fe20000000000 */
[----:B------:R-:W-:Y:S01]  /*5710*/  UIADD3 UR30, UPT, UPT, UR14, UR16, URZ ;  /* 0x000000100e1e7290 */ /* 0x000fe2000fffe0ff */
[----:B------:R-:W-:Y:S01]  /*5720*/  IMAD.U32 R5, RZ, RZ, UR4 ;  /* 0x00000004ff057e24 */ /* 0x000fe2000f8e00ff */
[----:B------:R-:W-:Y:S02]  /*5730*/  @!P1 R2UR UR4, R4 ;  /* 0x00000000040492ca */ /* 0x000fe400000e0000 */
[----:B------:R-:W-:Y:S02]  /*5740*/  LOP3.LUT R9, R9, R0, RZ, 0x3c, !PT ;  /* 0x0000000009097212 */ /* 0x000fe400078e3cff */
[----:B------:R-:W-:Y:S11]  /*5750*/  @!P1 R2UR UR5, R5 ;  /* 0x00000000050592ca */ /* 0x000ff600000e0000 */
[----:B------:R-:W-:Y:S02]  /*5760*/  @!UPT UIADD3 URZ, UPT, UPT, URZ, URZ, URZ ;  /* 0x000000fffffff290 */ /* 0x000fe4000fffe0ff */
[----:B------:R1:W-:Y:S01]  /*5770*/  @!UP0 UTMALDG.3D [UR8], [UR4], desc[UR6] ;  /* 0x00000608040085b4 */ /* 0x0003e20008011000 */
[----:B------:R1:W-:Y:S01]  /*5780*/  @!P1 SYNCS.ARRIVE.TRANS64.RED.A0TR RZ, [UR21+0x128], R3 ;  /* 0x00012803ffff99a7 */ /* 0x0003e20008300415 */
[----:B------:R-:W-:Y:S01]  /*5790*/  SYNCS.ARRIVE.TRANS64.RED.A1T0 RZ, [UR43], RZ ;  /* 0x000000ffffff79a7 */ /* 0x000fe2000810042b */
[----:B------:R-:W-:Y:S05]  /*57a0*/  BRA.U UP2, `(.L_x_99) ;  /* 0xfffffff102587547 */ /* 0x000fea000b83ffff */
[----:B------:R-:W-:-:S04]  /*57b0*/  SHF.L.U32 R2, R11, 0x1f, RZ ;  /* 0x0000001f0b027819 */ /* 0x000fc800000006ff */
[----:B------:R-:W2:Y:S02]  /*57c0*/  SYNCS.PHASECHK.TRANS64.TRYWAIT P0, [UR21+0x130], R2 ;  /* 0x00013002ff0075a7 */ /* 0x000ea40008001115 */
[----:B--2---:R-:W-:Y:S05]  /*57d0*/  @!P0 BRA `(.L_x_100) ;  /* 0x0000004000fc8947 */ /* 0x004fea0003800000 */
.L_x_216:
[----:B------:R-:W4:Y:S02]  /*57e0*/  SYNCS.PHASECHK.TRANS64.TRYWAIT P0, [UR21+0x138], R2 ;  /* 0x00013802ff0075a7 */ /* 0x000f240008001115 */
[----:B----4-:R-:W-:Y:S05]  /*57f0*/  @!P0 BRA `(.L_x_101) ;  /* 0x00000044000c8947 */ /* 0x010fea0003800000 */
.L_x_218:
[----:B------:R-:W4:Y:S02]  /*5800*/  SYNCS.PHASECHK.TRANS64.TRYWAIT P0, [UR21+0x140], R2 ;  /* 0x00014002ff0075a7 */ /* 0x000f240008001115 */
[----:B----4-:R-:W-:Y:S05]  /*5810*/  @!P0 BRA `(.L_x_102) ;  /* 0x00000044001c8947 */ /* 0x010fea0003800000 */
.L_x_220:
[----:B--2---:R-:W-:-:S07]  /*5820*/  MOV R0, UR21 ;  /* 0x0000001500007c02 */ /* 0x004fce0008000f00 */
.L_x_103:
[----:B--2---:R-:W-:-:S04]  /*5830*/  SHF.L.U32 R2, R11, 0x1f, RZ ;  /* 0x0000001f0b027819 */ /* 0x004fc800000006ff */
[----:B------:R2:W4:Y:S03]  /*5840*/  SYNCS.PHASECHK.TRANS64.TRYWAIT P0, [R0+URZ+0x148], R2 ;  /* 0x00014802000075a7 */ /* 0x00052600080011ff */
[----:B----4-:R-:W-:Y:S05]  /*5850*/  @!P0 NANOSLEEP.SYNCS 0x989680 ;  /* 0x009896800000895d */ /* 0x010fea0003900000 */
[----:B------:R-:W4:Y:S02]  /*5860*/  @!P0 SYNCS.PHASECHK.TRANS64 P0, [R0+URZ+0x148], R2 ;  /* 0x00014802000085a7 */ /* 0x000f2400080010ff */
[----:B-1-34-:R-:W-:Y:S05]  /*5870*/  @P0 EXIT ;  /* 0x000000000000094d */ /* 0x01afea0003800000 */
[----:B------:R-:W-:Y:S05]  /*5880*/  BRA `(.L_x_103) ;  /* 0xfffffffc00e87947 */ /* 0x000fea000383ffff */
.L_x_88:
[----:B------:R-:W-:-:S06]  /*5890*/  UISETP.GE.AND UP0, UPT, UR18, 0x4, UPT ;  /* 0x000000041200788c */ /* 0x000fcc000bf06270 */
[----:B------:R-:W-:-:S13]  /*58a0*/  PLOP3.LUT P0, PT, PT, PT, UP0, 0x80, 0x8 ;  /* 0x000000000008781c */ /* 0x000fda0003f0f008 */
[----:B-1----:R-:W-:Y:S05]  /*58b0*/  @!P0 EXIT ;  /* 0x000000000000894d */ /* 0x002fea0003800000 */
[----:B------:R-:W1:Y:S08]  /*58c0*/  S2UR UR4, SR_CgaCtaId ;  /* 0x00000000000479c3 */ /* 0x000e700000008800 */
[----:B------:R-:W-:Y:S01]  /*58d0*/  BAR.SYNC.DEFER_BLOCKING 0x6, 0xa0 ;  /* 0x0182800000007b1d */ /* 0x000fe20000010000 */
[C---:B------:R-:W-:Y:S01]  /*58e0*/  IMAD.SHL.U32 R3, R57.reuse, 0x20, RZ ;  /* 0x0000002039037824 */ /* 0x040fe200078e00ff */
[----:B------:R-:W-:Y:S01]  /*58f0*/  SHF.R.U32.HI R4, RZ, 0x1, R57 ;  /* 0x00000001ff047819 */ /* 0x000fe20000011639 */
[C---:B------:R-:W-:Y:S01]  /*5900*/  IMAD.SHL.U32 R2, R57.reuse, 0x10, RZ ;  /* 0x0000001039027824 */ /* 0x040fe200078e00ff */
[C---:B------:R-:W-:Y:S01]  /*5910*/  LOP3.LUT P0, RZ, R57.reuse, 0x4, RZ, 0xc0, !PT ;  /* 0x0000000439ff7812 */ /* 0x040fe2000780c0ff */
[----:B------:R-:W-:Y:S01]  /*5920*/  IMAD.U32 R23, R57, 0x10000, RZ ;  /* 0x0001000039177824 */ /* 0x000fe200078e00ff */
[----:B------:R-:W-:-:S02]  /*5930*/  UMOV UR44, 0x400 ;  /* 0x00000400002c7882 */ /* 0x000fc40000000000 */
[----:B------:R-:W2:Y:S01]  /*5940*/  LDC.64 R42, c[0x0][0x8b0] ;  /* 0x00022c00ff2a7b82 */ /* 0x000ea20000000a00 */
[----:B------:R-:W-:Y:S01]  /*5950*/  LOP3.LUT R5, R3, 0xc0, RZ, 0xc0, !PT ;  /* 0x000000c003057812 */ /* 0x000fe200078ec0ff */
[----:B------:R-:W-:Y:S01]  /*5960*/  IMAD.SHL.U32 R44, R57, 0x4, RZ ;  /* 0x00000004392c7824 */ /* 0x000fe200078e00ff */
[----:B------:R-:W-:Y:S01]  /*5970*/  LOP3.LUT R2, R2, 0x600, RZ, 0xc0, !PT ;  /* 0x0000060002027812 */ /* 0x000fe200078ec0ff */
[----:B------:R-:W-:Y:S01]  /*5980*/  IMAD.MOV.U32 R56, RZ, RZ, 0x20 ;  /* 0x00000020ff387424 */ /* 0x000fe200078e00ff */
[----:B------:R-:W-:Y:S01]  /*5990*/  LOP3.LUT R4, R5, 0x8, R4, 0xf8, !PT ;  /* 0x0000000805047812 */ /* 0x000fe200078ef804 */
[----:B------:R-:W-:Y:S01]  /*59a0*/  IMAD.MOV.U32 R55, RZ, RZ, 0x1 ;  /* 0x00000001ff377424 */ /* 0x000fe200078e00ff */
[--C-:B------:R-:W-:Y:S01]  /*59b0*/  LOP3.LUT R2, R2, 0x20, R3.reuse, 0xf8, !PT ;  /* 0x0000002002027812 */ /* 0x100fe200078ef803 */
[----:B------:R-:W3:Y:S01]  /*59c0*/  LDC.64 R40, c[0x0][0x8a8] ;  /* 0x00022a00ff287b82 */ /* 0x000ee20000000a00 */
[----:B------:R-:W-:Y:S01]  /*59d0*/  LOP3.LUT R23, R23, 0x600000, RZ, 0xc0, !PT ;  /* 0x0060000017177812 */ /* 0x000fe200078ec0ff */
[----:B------:R-:W-:Y:S01]  /*59e0*/  IMAD.MOV.U32 R22, RZ, RZ, RZ ;  /* 0x000000ffff167224 */ /* 0x000fe200078e00ff */
[----:B------:R-:W-:Y:S01]  /*59f0*/  LOP3.LUT R44, R4, 0x18, R44, 0x78, !PT ;  /* 0x00000018042c7812 */ /* 0x000fe200078e782c */
[----:B------:R-:W-:Y:S01]  /*5a00*/  IMAD.MOV.U32 R54, RZ, RZ, RZ ;  /* 0x000000ffff367224 */ /* 0x000fe200078e00ff */
[----:B------:R-:W-:-:S02]  /*5a10*/  LOP3.LUT R2, R2, 0x100, R3, 0xf8, !PT ;  /* 0x0000010002027812 */ /* 0x000fc400078ef803 */
[----:B------:R-:W-:Y:S02]  /*5a20*/  CS2R R52, SRZ ;  /* 0x0000000000347805 */ /* 0x000fe4000001ff00 */
[----:B------:R-:W-:Y:S01]  /*5a30*/  LOP3.LUT R57, R57, 0x60, RZ, 0xc0, !PT ;  /* 0x0000006039397812 */ /* 0x000fe200078ec0ff */
[----:B-1----:R-:W-:Y:S01]  /*5a40*/  ULEA UR44, UR4, UR44, 0x18 ;  /* 0x0000002c042c7291 */ /* 0x002fe2000f8ec0ff */
[----:B------:R-:W-:Y:S01]  /*5a50*/  LOP3.LUT R44, R2, R44, RZ, 0xfc, !PT ;  /* 0x0000002c022c7212 */ /* 0x000fe200078efcff */
[----:B------:R-:W1:Y:S01]  /*5a60*/  LDCU UR59, c[0x0][0x370] ;  /* 0x00006e00ff3b77ac */ /* 0x000e620008000800 */
[----:B------:R-:W-:Y:S01]  /*5a70*/  SEL R56, R56, 0xffffffe0, !P0 ;  /* 0xffffffe038387807 */ /* 0x000fe20004000000 */
[----:B------:R-:W-:Y:S01]  /*5a80*/  UIADD3 UR4, UPT, UPT, UR44, 0x400, URZ ;  /* 0x000004002c047890 */ /* 0x000fe2000fffe0ff */
[----:B------:R-:W4:Y:S04]  /*5a90*/  LDCU UR43, c[0x0][0xb0c] ;  /* 0x00016180ff2b77ac */ /* 0x000f280008000800 */
[----:B------:R-:W1:Y:S01]  /*5aa0*/  LDS R0, [UR44+0x210] ;  /* 0x0002102cff007984 */ /* 0x000e620008000800 */
[----:B------:R-:W-:Y:S01]  /*5ab0*/  IMAD.U32 R50, RZ, RZ, UR4 ;  /* 0x00000004ff327e24 */ /* 0x000fe2000f8e00ff */
[----:B------:R-:W1:Y:S01]  /*5ac0*/  LDCU UR39, c[0x0][0xb30] ;  /* 0x00016600ff2777ac */ /* 0x000e620008000800 */
[----:B------:R-:W1:Y:S01]  /*5ad0*/  LDCU.64 UR56, c[0x0][0x888] ;  /* 0x00011100ff3877ac */ /* 0x000e620008000a00 */
[----:B------:R-:W1:Y:S01]  /*5ae0*/  LDCU.64 UR40, c[0x0][0xb28] ;  /* 0x00016500ff2877ac */ /* 0x000e620008000a00 */
[----:B------:R-:W1:Y:S01]  /*5af0*/  LDCU.64 UR62, c[0x0][0x890] ;  /* 0x00011200ff3e77ac */ /* 0x000e620008000a00 */
[----:B------:R-:W1:Y:S01]  /*5b00*/  LDCU.128 UR52, c[0x0][0xb10] ;  /* 0x00016200ff3477ac */ /* 0x000e620008000c00 */
[----:B------:R-:W1:Y:S01]  /*5b10*/  LDCU UR58, c[0x0][0x374] ;  /* 0x00006e80ff3a77ac */ /* 0x000e620008000800 */
[----:B------:R-:W-:Y:S01]  /*5b20*/  UMOV UR47, URZ ;  /* 0x000000ff002f7c82 */ /* 0x000fe20008000000 */
[----:B------:R-:W-:Y:S01]  /*5b30*/  UMOV UR46, URZ ;  /* 0x000000ff002e7c82 */ /* 0x000fe20008000000 */
[----:B-1234-:R-:W-:-:S07]  /*5b40*/  IMAD.IADD R23, R0, 0x1, R23 ;  /* 0x0000000100177824 */ /* 0x01efce00078e0217 */
.L_x_147:
[C---:B------:R-:W-:Y:S02]  /*5b50*/  LEA R3, R52.reuse, UR44, 0x3 ;  /* 0x0000002c34037c11 */ /* 0x040fe4000f8e18ff */
[----:B------:R-:W-:Y:S02]  /*5b60*/  SHF.L.U32 R0, R53, 0x1f, RZ ;  /* 0x0000001f35007819 */ /* 0x000fe400000006ff */
[----:B-1----:R-:W-:Y:S02]  /*5b70*/  LEA R4, R52, UR44, 0x4 ;  /* 0x0000002c34047c11 */ /* 0x002fe4000f8e20ff */
[----:B------:R-:W1:Y:S02]  /*5b80*/  SYNCS.PHASECHK.TRANS64.TRYWAIT P0, [R3+URZ+0x160], R0 ;  /* 0x00016000030075a7 */ /* 0x000e6400080011ff */
[----:B-12---:R-:W-:Y:S05]  /*5b90*/  @!P0 BRA `(.L_x_104) ;  /* 0x0000004000548947 */ /* 0x006fea0003800000 */
.L_x_221:
[----:B------:R-:W2:Y:S01]  /*5ba0*/  LDS.128 R4, [R4+0x1f0] ;  /* 0x0001f00004047984 */ /* 0x000ea20000000c00 */
[----:B------:R-:W-:Y:S01]  /*5bb0*/  UISETP.GE.AND UP0, UPT, UR42, 0x1, UPT ;  /* 0x000000012a00788c */ /* 0x000fe2000bf06270 */
[----:B------:R-:W-:Y:S01]  /*5bc0*/  @!PT LDS RZ, [RZ] ;  /* 0x00000000fffff984 */ /* 0x000fe20000000800 */
[----:B------:R-:W-:Y:S01]  /*5bd0*/  @!PT LDS RZ, [RZ] ;  /* 0x00000000fffff984 */ /* 0x000fe20000000800 */
[----:B------:R-:W-:Y:S01]  /*5be0*/  @!PT LDS RZ, [RZ] ;  /* 0x00000000fffff984 */ /* 0x000fe20000000800 */
[----:B------:R-:W-:Y:S01]  /*5bf0*/  @!PT LDS RZ, [RZ] ;  /* 0x00000000fffff984 */ /* 0x000fe20000000800 */
[----:B------:R3:W-:Y:S06]  /*5c00*/  MEMBAR.ALL.CTA ;  /* 0x0000000000007992 */ /* 0x0007ec0000008000 */
[----:B---3--:R-:W3:Y:S01]  /*5c10*/  FENCE.VIEW.ASYNC.S ;  /* 0x00000000000073c6 */ /* 0x008ee20000000000 */
[----:B--2---:R-:W-:Y:S11]  /*5c20*/  LOP3.LUT P0, RZ, R6, 0x1, RZ, 0xc0, !PT ;  /* 0x0000000106ff7812 */ /* 0x004ff6000780c0ff */
[----:B------:R-:W-:Y:S02]  /*5c30*/  @!UPT UIADD3 URZ, UPT, UPT, URZ, URZ, URZ ;  /* 0x000000fffffff290 */ /* 0x000fe4000fffe0ff */
[----:B---3--:R-:W-:Y:S01]  /*5c40*/  VOTEU.ANY UP1, P0 ;  /* 0x0000000000ff7886 */ /* 0x008fe20000020100 */
[----:B------:R-:W-:Y:S01]  /*5c50*/  PLOP3.LUT P0, PT, PT, PT, UP1, 0x80, 0x8 ;  /* 0x000000000008781c */ /* 0x000fe20003f0f018 */
[----:B------:R-:W-:Y:S11]  /*5c60*/  UP2UR UR61, UPR, URZ, 0x2 ;  /* 0x00000002ff3d7883 */ /* 0x000ff60008000000 */
[----:B------:R-:W-:Y:S01]  /*5c70*/  @!UPT UIADD3 URZ, UPT, UPT, URZ, URZ, URZ ;  /* 0x000000fffffff290 */ /* 0x000fe2000fffe0ff */
        /* <DEDUP_REMOVED lines=13> */
[----:B------:R-:W2:Y:S01]  /*5d50*/  LDCU UR12, c[0x0][0xb20] ;  /* 0x00016400ff0c77ac */ /* 0x000ea20008000800 */
[----:B------:R-:W-:Y:S02]  /*5d60*/  UIMAD.WIDE.U32 UR4, UR58, UR55, URZ ;  /* 0x000000373a0472a5 */ /* 0x000fe4000f8e00ff */
[----:B------:R-:W-:Y:S02]  /*5d70*/  UIMAD.WIDE.U32 UR6, UR59, UR52, URZ ;  /* 0x000000343b0672a5 */ /* 0x000fe4000f8e00ff */
[----:B------:R-:W-:Y:S02]  /*5d80*/  UISETP.NE.AND UP0, UPT, UR54, 0x1, UPT ;  /* 0x000000013600788c */ /* 0x000fe4000bf05270 */
[----:B------:R-:W-:Y:S02]  /*5d90*/  UIMAD.WIDE.U32 UR8, UR37, UR55, URZ ;  /* 0x00000037250872a5 */ /* 0x000fe4000f8e00ff */
[----:B------:R-:W-:Y:S02]  /*5da0*/  UIMAD.WIDE.U32 UR10, UR38, UR52, URZ ;  /* 0x00000034260a72a5 */ /* 0x000fe4000f8e00ff */
[----:B------:R-:W-:Y:S02]  /*5db0*/  UISETP.NE.AND UP1, UPT, UR43, 0x1, UPT ;  /* 0x000000012b00788c */ /* 0x000fe4000bf25270 */
[----:B------:R-:W-:Y:S01]  /*5dc0*/  UISETP.NE.AND UP2, UPT, UR42, 0x1, UPT ;  /* 0x000000012a00788c */ /* 0x000fe2000bf45270 */
[----:B------:R-:W-:Y:S02]  /*5dd0*/  UMOV UR4, UR5 ;  /* 0x0000000500047c82 */ /* 0x000fe40008000000 */
[----:B--2---:R-:W-:Y:S03]  /*5de0*/  USHF.R.U32.HI UR5, URZ, UR12, UR4 ;  /* 0x0000000cff057299 */ /* 0x004fe60008011604 */
[----:B------:R-:W-:Y:S02]  /*5df0*/  UMOV UR4, UR7 ;  /* 0x0000000700047c82 */ /* 0x000fe40008000000 */
[----:B------:R-:W-:Y:S02]  /*5e00*/  USHF.R.U32.HI UR7, URZ, UR53, UR4 ;  /* 0x00000035ff077299 */ /* 0x000fe40008011604 */
[----:B------:R-:W-:Y:S02]  /*5e10*/  USEL UR4, UR58, UR5, !UP0 ;  /* 0x000000053a047287 */ /* 0x000fe4000c000000 */
[----:B------:R-:W-:Y:S01]  /*5e20*/  USEL UR7, UR59, UR7, !UP1 ;  /* 0x000000073b077287 */ /* 0x000fe2000c800000 */
[----:B------:R-:W-:Y:S01]  /*5e30*/  UMOV UR5, UR9 ;  /* 0x0000000900057c82 */ /* 0x000fe20008000000 */
[----:B------:R-:W-:Y:S02]  /*5e40*/  UIMAD.WIDE.U32 UR8, UR4, UR40, URZ ;  /* 0x00000028040872a5 */ /* 0x000fe4000f8e00ff */
[----:B------:R-:W-:Y:S03]  /*5e50*/  USHF.R.U32.HI UR6, URZ, UR12, UR5 ;  /* 0x0000000cff067299 */ /* 0x000fe60008011605 */
[----:B------:R-:W-:Y:S01]  /*5e60*/  UMOV UR5, UR11 ;  /* 0x0000000b00057c82 */ /* 0x000fe20008000000 */
[----:B------:R-:W-:Y:S02]  /*5e70*/  UIMAD.WIDE.U32 UR10, UR7, UR40, URZ ;  /* 0x00000028070a72a5 */ /* 0x000fe4000f8e00ff */
[----:B------:R-:W-:Y:S02]  /*5e80*/  USHF.R.U32.HI UR12, URZ, UR53, UR5 ;  /* 0x00000035ff0c7299 */ /* 0x000fe40008011605 */
[----:B------:R-:W-:Y:S01]  /*5e90*/  USEL UR6, UR37, UR6, !UP0 ;  /* 0x0000000625067287 */ /* 0x000fe2000c000000 */
[----:B------:R-:W-:Y:S02]  /*5ea0*/  UMOV UR5, UR9 ;  /* 0x0000000900057c82 */ /* 0x000fe40008000000 */
[----:B------:R-:W-:Y:S01]  /*5eb0*/  UMOV UR10, UR11 ;  /* 0x0000000b000a7c82 */ /* 0x000fe20008000000 */
[----:B------:R-:W-:Y:S02]  /*5ec0*/  @UP2 USHF.R.U32.HI UR4, URZ, UR41, UR5 ;  /* 0x00000029ff042299 */ /* 0x000fe40008011605 */
[----:B------:R-:W-:Y:S02]  /*5ed0*/  @UP2 USHF.R.U32.HI UR7, URZ, UR41, UR10 ;  /* 0x00000029ff072299 */ /* 0x000fe4000801160a */
[----:B------:R-:W-:Y:S02]  /*5ee0*/  UIMAD UR4, UR42, UR4, URZ ;  /* 0x000000042a0472a4 */ /* 0x000fe4000f8e02ff */
[----:B------:R-:W-:Y:S02]  /*5ef0*/  UIMAD.WIDE.U32 UR10, UR6, UR40, URZ ;  /* 0x00000028060a72a5 */ /* 0x000fe4000f8e00ff */
[----:B------:R-:W-:Y:S02]  /*5f00*/  USEL UR5, UR38, UR12, !UP1 ;  /* 0x0000000c26057287 */ /* 0x000fe4000c800000 */
[----:B------:R-:W-:Y:S02]  /*5f10*/  UIMAD UR8, UR42, UR7, URZ ;  /* 0x000000072a0872a4 */ /* 0x000fe4000f8e02ff */
[----:B------:R-:W-:Y:S03]  /*5f20*/  UISETP.GE.AND UP0, UPT, UR6, UR4, UPT ;  /* 0x000000040600728c */ /* 0x000fe6000bf06270 */
[----:B------:R-:W-:Y:S01]  /*5f30*/  UMOV UR4, UR11 ;  /* 0x0000000b00047c82 */ /* 0x000fe20008000000 */
[----:B------:R-:W-:Y:S02]  /*5f40*/  UISETP.GE.OR UP0, UPT, UR5, UR8, UP0 ;  /* 0x000000080500728c */ /* 0x000fe40008706670 */
[----:B------:R-:W-:Y:S02]  /*5f50*/  USHF.R.U32.HI UR4, URZ, UR41, UR4 ;  /* 0x00000029ff047299 */ /* 0x000fe40008011604 */
[----:B------:R-:W-:Y:S02]  /*5f60*/  UIMAD.WIDE.U32 UR8, UR5, UR40, URZ ;  /* 0x00000028050872a5 */ /* 0x000fe4000f8e00ff */
[----:B------:R-:W-:Y:S02]  /*5f70*/  USEL UR11, UR6, UR4, !UP2 ;  /* 0x00000004060b7287 */ /* 0x000fe4000d000000 */
[----:B------:R-:W-:Y:S02]  /*5f80*/  UIADD3 UR8, UPT, UPT, -UR5, URZ, URZ ;  /* 0x000000ff05087290 */ /* 0x000fe4000fffe1ff */
[----:B------:R-:W-:Y:S01]  /*5f90*/  UIADD3 UR10, UPT, UPT, -UR11, URZ, URZ ;  /* 0x000000ff0b0a7290 */ /* 0x000fe2000fffe1ff */
[----:B------:R-:W-:Y:S01]  /*5fa0*/  @!UP0 UMOV UR4, UR9 ;  /* 0x0000000900048c82 */ /* 0x000fe20008000000 */
[----:B------:R-:W-:Y:S02]  /*5fb0*/  UIADD3 UR9, UPT, UPT, -UR6, URZ, URZ ;  /* 0x000000ff06097290 */ /* 0x000fe4000fffe1ff */
[----:B------:R-:W-:Y:S02]  /*5fc0*/  @!UP0 USHF.R.U32.HI UR4, URZ, UR41, UR4 ;  /* 0x00000029ff048299 */ /* 0x000fe40008011604 */
[----:B------:R-:W-:Y:S02]  /*5fd0*/  UIMAD UR10, UR42, UR10, UR6 ;  /* 0x0000000a2a0a72a4 */ /* 0x000fe4000f8e0206 */
[----:B------:R-:W-:Y:S04]  /*5fe0*/  @!UP0 USEL UR4, UR5, UR4, !UP2 ;  /* 0x0000000405048287 */ /* 0x000fe8000d000000 */
[----:B------:R-:W-:Y:S02]  /*5ff0*/  @!UP0 UIMAD UR10, UR7, UR10, UR4 ;  /* 0x0000000a070a82a4 */ /* 0x000fe4000f8e0204 */
[----:B------:R-:W-:Y:S02]  /*6000*/  @!UP0 UIADD3 UR11, UPT, UPT, UR11, -UR4, URZ ;  /* 0x800000040b0b8290 */ /* 0x000fe4000fffe0ff */
[----:B------:R-:W-:Y:S02]  /*6010*/  UIMAD UR7, UR43, UR8, UR38 ;  /* 0x000000082b0772a4 */ /* 0x000fe4000f8e0226 */
[----:B------:R-:W-:Y:S02]  /*6020*/  @!UP0 UIMAD UR6, UR11, UR42, UR5 ;  /* 0x0000002a0b0682a4 */ /* 0x000fe4000f8e0205 */
[----:B------:R-:W-:Y:S01]  /*6030*/  UIMAD UR4, UR54, UR9, UR37 ;  /* 0x00000009360472a4 */ /* 0x000fe2000f8e0225 */
[----:B------:R-:W-:Y:S02]  /*6040*/  @!UP0 UMOV UR5, UR10 ;  /* 0x0000000a00058c82 */ /* 0x000fe40008000000 */
[----:B------:R-:W-:Y:S02]  /*6050*/  UIMAD UR38, UR5, UR43, UR7 ;  /* 0x0000002b052672a4 */ /* 0x000fe4000f8e0207 */
[----:B------:R-:W-:Y:S11]  /*6060*/  UIMAD UR37, UR6, UR54, UR4 ;  /* 0x00000036062572a4 */ /* 0x000ff6000f8e0204 */
[----:B------:R-:W-:Y:S01]  /*6070*/  @!UPT UIADD3 URZ, UPT, UPT, URZ, URZ, URZ ;  /* 0x000000fffffff290 */ /* 0x000fe2000fffe0ff */
.L_x_105:
[----:B------:R-:W-:Y:S01]  /*6080*/  UISETP.NE.AND UP0, UPT, UR39, 0x1, UPT ;  /* 0x000000012700788c */ /* 0x000fe2000bf05270 */
[----:B------:R-:W-:Y:S01]  /*6090*/  LOP3.LUT P0, RZ, R50, 0x1b0, RZ, 0xc0, !PT ;  /* 0x000001b032ff7812 */ /* 0x000fe2000780c0ff */
[----:B------:R-:W-:Y:S01]  /*60a0*/  USHF.L.U32 UR50, UR30, 0x6, URZ ;  /* 0x000000061e327899 */ /* 0x000fe200080006ff */
[----:B------:R-:W-:Y:S01]  /*60b0*/  BSSY.RECONVERGENT B6, `(.L_x_106) ;  /* 0x0000034000067945 */ /* 0x000fe20003800200 */
[----:B------:R-:W-:Y:S01]  /*60c0*/  USHF.L.U32 UR49, UR31, 0x7, URZ ;  /* 0x000000071f317899 */ /* 0x000fe200080006ff */
[----:B------:R-:W-:Y:S06]  /*60d0*/  IADD3 R52, PT, PT, R52, 0x1, RZ ;  /* 0x0000000134347810 */ /* 0x000fec0007ffe0ff */
[----:B------:R-:W2:Y:S01]  /*60e0*/  @!UP0 LDCU.128 UR12, c[0x0][0xb10] ;  /* 0x00016200ff0c87ac */ /* 0x000ea20008000c00 */
[----:B------:R-:W3:Y:S01]  /*60f0*/  @!UP0 LDCU UR5, c[0x0][0xb0c] ;  /* 0x00016180ff0587ac */ /* 0x000ee20008000800 */
[----:B------:R-:W4:Y:S01]  /*6100*/  @!UP0 LDCU UR10, c[0x0][0xb20] ;  /* 0x00016400ff0a87ac */ /* 0x000f220008000800 */
[----:B--2---:R-:W-:Y:S02]  /*6110*/  UIMAD.WIDE.U32 UR8, UR38, UR12, URZ ;  /* 0x0000000c260872a5 */ /* 0x004fe4000f8e00ff */
[----:B------:R-:W-:Y:S02]  /*6120*/  UIMAD.WIDE.U32 UR6, UR37, UR15, URZ ;  /* 0x0000000f250672a5 */ /* 0x000fe4000f8e00ff */
[----:B------:R-:W-:Y:S03]  /*6130*/  @!UP0 UISETP.NE.AND UP1, UPT, UR14, 0x1, UPT ;  /* 0x000000010e00888c */ /* 0x000fe6000bf25270 */
[----:B------:R-:W-:Y:S01]  /*6140*/  @!UP0 UMOV UR4, UR9 ;  /* 0x0000000900048c82 */ /* 0x000fe20008000000 */
[----:B---3--:R-:W-:Y:S02]  /*6150*/  @!UP0 UISETP.NE.AND UP2, UPT, UR5, 0x1, UPT ;  /* 0x000000010500888c */ /* 0x008fe4000bf45270 */
[----:B------:R-:W-:Y:S01]  /*6160*/  @!UP0 USHF.R.U32.HI UR4, URZ, UR13, UR4 ;  /* 0x0000000dff048299 */ /* 0x000fe20008011604 */
[----:B------:R-:W-:Y:S02]  /*6170*/  @!UP0 UMOV UR6, UR7 ;  /* 0x0000000700068c82 */ /* 0x000fe40008000000 */
[----:B----4-:R-:W-:Y:S02]  /*6180*/  @!UP0 USHF.R.U32.HI UR6, URZ, UR10, UR6 ;  /* 0x0000000aff068299 */ /* 0x010fe40008011606 */
[----:B------:R-:W-:Y:S02]  /*6190*/  @!UP0 USEL UR7, UR38, UR4, !UP2 ;  /* 0x0000000426078287 */ /* 0x000fe4000d000000 */
[----:B------:R-:W-:Y:S04]  /*61a0*/  @!UP0 USEL UR6, UR37, UR6, !UP1 ;  /* 0x0000000625068287 */ /* 0x000fe8000c800000 */
[----:B------:R-:W-:Y:S02]  /*61b0*/  @!UP0 UIADD3 UR4, UPT, UPT, -UR7, UR6, URZ ;  /* 0x0000000607048290 */ /* 0x000fe4000fffe1ff */
[----:B------:R-:W-:Y:S02]  /*61c0*/  @!UP0 UIADD3 UR6, UPT, UPT, UR7, -UR6, URZ ;  /* 0x8000000607068290 */ /* 0x000fe4000fffe0ff */
[----:B------:R-:W-:Y:S02]  /*61d0*/  @!UP0 UIMAD UR38, UR4, UR5, UR38 ;  /* 0x00000005042682a4 */ /* 0x000fe4000f8e0226 */
[----:B------:R-:W-:Y:S01]  /*61e0*/  @!UP0 UIMAD UR37, UR6, UR14, UR37 ;  /* 0x0000000e062582a4 */ /* 0x000fe2000f8e0225 */
[----:B------:R-:W-:Y:S11]  /*61f0*/  @!P0 BRA `(.L_x_107) ;  /* 0x00000000007c8947 */ /* 0x000ff60003800000 */
[----:B------:R-:W2:Y:S01]  /*6200*/  LDCU.64 UR8, c[0x4][0x80] ;  /* 0x01001000ff0877ac */ /* 0x000ea20008000a00 */
[----:B------:R-:W-:Y:S01]  /*6210*/  MOV R2, 0x0 ;  /* 0x0000000000027802 */ /* 0x000fe20000000f00 */
[----:B------:R-:W-:Y:S02]  /*6220*/  HFMA2 R12, -RZ, RZ, 0, 5.9604644775390625e-08 ;  /* 0x00000001ff0c7431 */ /* 0x000fe400000001ff */
[----:B------:R-:W-:Y:S01]  /*6230*/  IMAD.MOV.U32 R8, RZ, RZ, 0x70 ;  /* 0x00000070ff087424 */ /* 0x000fe200078e00ff */
[----:B------:R3:W4:Y:S01]  /*6240*/  LDC.64 R14, c[0x4][R2] ;  /* 0x01000000020e7b82 */ /* 0x0007220000000a00 */
[----:B------:R-:W1:Y:S01]  /*6250*/  LDCU.64 UR6, c[0x4][0x88] ;  /* 0x01001100ff0677ac */ /* 0x000e620008000a00 */
[----:B------:R-:W-:Y:S01]  /*6260*/  IMAD.MOV.U32 R13, RZ, RZ, RZ ;  /* 0x000000ffff0d7224 */ /* 0x000fe200078e00ff */
[----:B------:R-:W1:Y:S01]  /*6270*/  LDCU.64 UR4, c[0x4][0x8] ;  /* 0x01000100ff0477ac */ /* 0x000e620008000a00 */
[----:B--2---:R-:W-:Y:S01]  /*6280*/  MOV R5, UR9 ;  /* 0x0000000900057c02 */ /* 0x004fe20008000f00 */
[----:B------:R-:W-:Y:S01]  /*6290*/  IMAD.U32 R4, RZ, RZ, UR8 ;  /* 0x00000008ff047e24 */ /* 0x000fe2000f8e00ff */
[----:B-1----:R-:W-:Y:S01]  /*62a0*/  MOV R7, UR7 ;  /* 0x0000000700077c02 */ /* 0x002fe20008000f00 */
[----:B------:R-:W-:Y:S01]  /*62b0*/  IMAD.U32 R6, RZ, RZ, UR6 ;  /* 0x00000006ff067e24 */ /* 0x000fe2000f8e00ff */
[----:B------:R-:W-:Y:S01]  /*62c0*/  MOV R11, UR5 ;  /* 0x00000005000b7c02 */ /* 0x000fe20008000f00 */
[----:B------:R-:W-:Y:S02]  /*62d0*/  IMAD.U32 R10, RZ, RZ, UR4 ;  /* 0x00000004ff0a7e24 */ /* 0x000fe4000f8e00ff */
[----:B------:R-:W-:Y:S07]  /*62e0*/  LEPC R20, `(.L_x_108) ;  /* 0x000000001014794e */ /* 0x000fee0000000000 */
[----:B---345:R-:W-:Y:S05]  /*62f0*/  CALL.ABS.NOINC R14 ;  /* 0x000000000e007343 */ /* 0x038fea0003c00000 */
.L_x_108:
[----:B------:R-:W1:Y:S01]  /*6300*/  LDCU.64 UR8, c[0x4][0x80] ;  /* 0x01001000ff0877ac */ /* 0x000e620008000a00 */
[----:B------:R-:W2:Y:S01]  /*6310*/  LDC.64 R2, c[0x4][R2] ;  /* 0x0100000002027b82 */ /* 0x000ea20000000a00 */
[----:B------:R-:W-:Y:S02]  /*6320*/  HFMA2 R12, -RZ, RZ, 0, 5.9604644775390625e-08 ;  /* 0x00000001ff0c7431 */ /* 0x000fe400000001ff */
[----:B------:R-:W-:Y:S02]  /*6330*/  IMAD.MOV.U32 R8, RZ, RZ, 0x70 ;  /* 0x00000070ff087424 */ /* 0x000fe400078e00ff */
[----:B------:R-:W-:Y:S01]  /*6340*/  IMAD.MOV.U32 R13, RZ, RZ, RZ ;  /* 0x000000ffff0d7224 */ /* 0x000fe200078e00ff */
[----:B------:R-:W3:Y:S01]  /*6350*/  LDCU.64 UR6, c[0x4][0x88] ;  /* 0x01001100ff0677ac */ /* 0x000ee20008000a00 */
[----:B------:R-:W4:Y:S01]  /*6360*/  LDCU.64 UR4, c[0x4][0x8] ;  /* 0x01000100ff0477ac */ /* 0x000f220008000a00 */
[----:B-1----:R-:W-:Y:S02]  /*6370*/  MOV R4, UR8 ;  /* 0x0000000800047c02 */ /* 0x002fe40008000f00 */
[----:B------:R-:W-:Y:S02]  /*6380*/  MOV R5, UR9 ;  /* 0x0000000900057c02 */ /* 0x000fe40008000f00 */
[----:B---3--:R-:W-:Y:S01]  /*6390*/  MOV R7, UR7 ;  /* 0x0000000700077c02 */ /* 0x008fe20008000f00 */
[----:B------:R-:W-:Y:S01]  /*63a0*/  IMAD.U32 R6, RZ, RZ, UR6 ;  /* 0x00000006ff067e24 */ /* 0x000fe2000f8e00ff */
[----:B----4-:R-:W-:Y:S01]  /*63b0*/  MOV R11, UR5 ;  /* 0x00000005000b7c02 */ /* 0x010fe20008000f00 */
[----:B------:R-:W-:Y:S02]  /*63c0*/  IMAD.U32 R10, RZ, RZ, UR4 ;  /* 0x00000004ff0a7e24 */ /* 0x000fe4000f8e00ff */
[----:B------:R-:W-:Y:S07]  /*63d0*/  LEPC R20, `(.L_x_107) ;  /* 0x000000001014794e */ /* 0x000fee0000000000 */
[----:B--2---:R-:W-:Y:S05]  /*63e0*/  CALL.ABS.NOINC R2 ;  /* 0x0000000002007343 */ /* 0x004fea0003c00000 */
.L_x_107:
[----:B------:R-:W-:Y:S05]  /*63f0*/  BSYNC.RECONVERGENT B6 ;  /* 0x0000000000067941 */ /* 0x000fea0003800200 */
.L_x_106:
[----:B------:R-:W-:Y:S01]  /*6400*/  R2UR UR4, R49 ;  /* 0x00000000310472ca */ /* 0x000fe200000e0000 */
[----:B------:R-:W-:Y:S01]  /*6410*/  UISETP.NE.U32.AND UP0, UPT, UR62, URZ, UPT ;  /* 0x000000ff3e00728c */ /* 0x000fe2000bf05070 */
[----:B------:R-:W-:Y:S02]  /*6420*/  ISETP.NE.U32.AND P4, PT, R42, RZ, PT ;  /* 0x000000ff2a00720c */ /* 0x000fe40003f85070 */
[----:B------:R-:W-:Y:S01]  /*6430*/  ISETP.NE.U32.AND P2, PT, RZ, UR56, PT ;  /* 0x00000038ff007c0c */ /* 0x000fe2000bf45070 */
[----:B------:R-:W-:Y:S01]  /*6440*/  UISETP.NE.AND.EX UP1, UPT, UR63, URZ, UPT, UP0 ;  /* 0x000000ff3f00728c */ /* 0x000fe2000bf25300 */
[----:B------:R-:W-:Y:S01]  /*6450*/  ISETP.NE.AND.EX P4, PT, R43, RZ, PT, P4 ;  /* 0x000000ff2b00720c */ /* 0x000fe20003f85340 */
[----:B------:R-:W-:Y:S01]  /*6460*/  UPLOP3.LUT UP0, UPT, UPT, UPT, UPT, 0x40, 0x4 ;  /* 0x000000000004789c */ /* 0x000fe20003f0e870 */
[----:B------:R-:W-:Y:S05]  /*6470*/  ISETP.NE.AND.EX P2, PT, RZ, UR57, PT, P2 ;  /* 0x00000039ff007c0c */ /* 0x000fea000bf45320 */
[----:B------:R-:W-:Y:S06]  /*6480*/  UISETP.NE.AND UP2, UPT, UR4, URZ, UPT ;  /* 0x000000ff0400728c */ /* 0x000fec000bf45270 */
[----:B------:R-:W-:Y:S05]  /*6490*/  PLOP3.LUT P1, PT, PT, PT, UP2, 0x80, 0x8 ;  /* 0x000000000008781c */ /* 0x000fea0003f2f028 */
[----:B------:R-:W-:Y:S06]  /*64a0*/  @UP2 UPLOP3.LUT UP0, UPT, UPT, UPT, UP1, 0x80, 0x8 ;  /* 0x000000000008289c */ /* 0x000fec0003f0f010 */
[----:B------:R-:W-:Y:S01]  /*64b0*/  PLOP3.LUT P0, PT, PT, PT, UP0, 0x80, 0x8 ;  /* 0x000000000008781c */ /* 0x000fe20003f0f008 */
[----:B------:R-:W-:Y:S01]  /*64c0*/  @!UPT UIADD3 URZ, UPT, UPT, URZ, URZ, URZ ;  /* 0x000000fffffff290 */ /* 0x000fe2000fffe0ff */
[----:B------:R-:W-:Y:S11]  /*64d0*/  BRA.U !UP1, `(.L_x_109) ;  /* 0x00000001093c7547 */ /* 0x000ff6000b800000 */
[----:B------:R-:W-:Y:S01]  /*64e0*/  UISETP.NE.U32.AND UP0, UPT, UR56, URZ, UPT ;  /* 0x000000ff3800728c */ /* 0x000fe2000bf05070 */
[----:B-1----:R-:W-:Y:S01]  /*64f0*/  HFMA2 R0, -RZ, RZ, 0, 5.9604644775390625e-08 ;  /* 0x00000001ff007431 */ /* 0x002fe200000001ff */
[----:B------:R-:W1:Y:S01]  /*6500*/  LDCU.64 UR8, c[0x0][0x358] ;  /* 0x00006b00ff0877ac */ /* 0x000e620008000a00 */
[----:B------:R-:W-:Y:S01]  /*6510*/  IMAD.MOV.U32 R45, RZ, RZ, 0x1 ;  /* 0x00000001ff2d7424 */ /* 0x000fe200078e00ff */
[----:B------:R-:W-:Y:S06]  /*6520*/  UISETP.NE.AND.EX UP0, UPT, UR57, URZ, UPT, UP0 ;  /* 0x000000ff3900728c */ /* 0x000fec000bf05300 */
        /* <DEDUP_REMOVED lines=9> */
[----:B--23--:R-:W-:Y:S02]  /*65c0*/  @!P3 IMAD.U32 R27, RZ, RZ, UR4 ;  /* 0x00000004ff1bbe24 */ /* 0x00cfe4000f8e00ff */
.L_x_109:
[----:B------:R-:W-:Y:S05]  /*65d0*/  @!P4 BRA `(.L_x_110) ;  /* 0x000000000024c947 */ /* 0x000fea0003800000 */
[----:B------:R-:W-:Y:S01]  /*65e0*/  ISETP.NE.U32.AND P3, PT, R40, RZ, PT ;  /* 0x000000ff2800720c */ /* 0x000fe20003f65070 */
[----:B------:R-:W2:Y:S03]  /*65f0*/  LDCU.64 UR4, c[0x0][0x358] ;  /* 0x00006b00ff0477ac */ /* 0x000ea60008000a00 */
[----:B------:R-:W-:Y:S11]  /*6600*/  ISETP.NE.AND.EX P3, PT, R41, RZ, PT, P3 ;  /* 0x000000ff2900720c */ /* 0x000ff60003f65330 */
[----:B------:R-:W-:Y:S02]  /*6610*/  @!UPT UIADD3 URZ, UPT, UPT, URZ, URZ, URZ ;  /* 0x000000fffffff290 */ /* 0x000fe4000fffe0ff */
[----:B------:R-:W3:Y:S01]  /*6620*/  @P3 LDC.64 R2, c[0x0][0x8a8] ;  /* 0x00022a00ff023b82 */ /* 0x000ee20000000a00 */
[----:B-1----:R-:W-:Y:S04]  /*6630*/  @P3 IMAD R0, R42, UR36, RZ ;  /* 0x000000242a003c24 */ /* 0x002fe8000f8e02ff */
[----:B---3--:R-:W-:Y:S05]  /*6640*/  @P3 IMAD.WIDE R2, R0, 0x4, R2 ;  /* 0x0000000400023825 */ /* 0x008fea00078e0202 */
[----:B--2--5:R2:W5:Y:S02]  /*6650*/  @P3 LDG.E R24, desc[UR4][R2.64] ;  /* 0x0000000402183981 */ /* 0x024564000c1e1900 */
[----:B--2---:R-:W3:Y:S02]  /*6660*/  @!P3 LDC R24, c[0x0][0x8a0] ;  /* 0x00022800ff18bb82 */ /* 0x004ee40000000800 */
.L_x_110:
[----:B-----5:R-:W-:Y:S01]  /*6670*/  FSETP.NEU.AND P3, PT, R27, RZ, PT ;  /* 0x000000ff1b00720b */ /* 0x020fe20003f6d000 */
[----:B------:R-:W-:Y:S01]  /*6680*/  IMAD.SHL.U32 R62, R44, 0x2, RZ ;  /* 0x000000022c3e7824 */ /* 0x000fe200078e00ff */
[----:B------:R-:W-:Y:S01]  /*6690*/  SEL R4, RZ, 0xffffffff, P2 ;  /* 0xffffffffff047807 */ /* 0x000fe20001000000 */
[----:B------:R-:W-:Y:S01]  /*66a0*/  BSSY B1, `(.L_x_111) ;  /* 0x0000036000017945 */ /* 0x000fe20003800000 */
[----:B------:R-:W-:Y:S01]  /*66b0*/  @P1 LOP3.LUT P2, RZ, R45, 0xff, RZ, 0xc0, !PT ;  /* 0x000000ff2dff1812 */ /* 0x000fe2000784c0ff */
[----:B------:R-:W-:Y:S01]  /*66c0*/  VIADD R60, R62, UR44 ;  /* 0x0000002c3e3c7c36 */ /* 0x000fe20008000000 */
[----:B-1----:R-:W-:Y:S01]  /*66d0*/  @P1 SEL R0, RZ, 0xffffffff, P3 ;  /* 0xffffffffff001807 */ /* 0x002fe20001800000 */
[----:B------:R-:W-:Y:S01]  /*66e0*/  IMAD.MOV.U32 R63, RZ, RZ, 0x1 ;  /* 0x00000001ff3f7424 */ /* 0x000fe200078e00ff */
[----:B------:R-:W-:Y:S01]  /*66f0*/  LOP3.LUT R55, R55, 0x1, RZ, 0x3c, !PT ;  /* 0x0000000137377812 */ /* 0x000fe200078e3cff */
[----:B------:R-:W-:Y:S01]  /*6700*/  IMAD.MOV.U32 R61, RZ, RZ, RZ ;  /* 0x000000ffff3d7224 */ /* 0x000fe200078e00ff */
[----:B------:R-:W-:Y:S02]  /*6710*/  @P0 SEL R0, R4, R0, !P2 ;  /* 0x0000000004000207 */ /* 0x000fe40005000000 */
[----:B------:R-:W-:Y:S02]  /*6720*/  CS2R R38, SRZ ;  /* 0x0000000000267805 */ /* 0x000fe4000001ff00 */
[----:B------:R-:W-:Y:S02]  /*6730*/  LEA R26, R22, UR44, 0x3 ;  /* 0x0000002c161a7c11 */ /* 0x000fe4000f8e18ff */
[----:B------:R-:W-:Y:S02]  /*6740*/  CS2R R36, SRZ ;  /* 0x0000000000247805 */ /* 0x000fe4000001ff00 */
[----:B------:R-:W-:Y:S02]  /*6750*/  @P1 LOP3.LUT R0, R0, 0x1, RZ, 0xc0, !PT ;  /* 0x0000000100001812 */ /* 0x000fe400078ec0ff */
[----:B------:R-:W-:Y:S02]  /*6760*/  CS2R R30, SRZ ;  /* 0x00000000001e7805 */ /* 0x000fe4000001ff00 */
[----:B------:R-:W-:Y:S02]  /*6770*/  SHF.L.U32 R2, R54, 0x1f, RZ ;  /* 0x0000001f36027819 */ /* 0x000fe400000006ff */
[----:B------:R-:W-:Y:S02]  /*6780*/  CS2R R28, SRZ ;  /* 0x00000000001c7805 */ /* 0x000fe4000001ff00 */
[----:B------:R-:W-:Y:S01]  /*6790*/  ISETP.NE.U32.OR P5, PT, R0, 0x1, !P1 ;  /* 0x000000010000780c */ /* 0x000fe20004fa5470 */
[----:B------:R-:W-:Y:S01]  /*67a0*/  IMAD.IADD R59, R56, 0x1, R60 ;  /* 0x00000001383b7824 */ /* 0x000fe200078e023c */
[----:B------:R-:W-:Y:S02]  /*67b0*/  PLOP3.LUT P2, PT, PT, PT, UP1, 0x80, 0x8 ;  /* 0x000000000008781c */ /* 0x000fe40003f4f018 */
[----:B------:R-:W-:Y:S02]  /*67c0*/  LEA.HI R25, R22, R22, RZ, 0x1 ;  /* 0x0000001616197211 */ /* 0x000fe400078f08ff */
[----:B------:R-:W-:Y:S02]  /*67d0*/  LOP3.LUT P4, R51, R45, 0xff, RZ, 0xc0, !PT ;  /* 0x000000ff2d337812 */ /* 0x000fe4000788c0ff */
[----:B------:R-:W-:Y:S02]  /*67e0*/  SEL R3, RZ, 0xffffffff, P3 ;  /* 0xffffffffff037807 */ /* 0x000fe40001800000 */
[----:B------:R-:W-:Y:S03]  /*67f0*/  P2R R58, PR, RZ, 0x20 ;  /* 0x00000020ff3a7803 */ /* 0x000fe60000000000 */
[----:B------:R-:W-:Y:S02]  /*6800*/  @P5 SHF.L.U32 R0, R55, 0x1f, RZ ;  /* 0x0000001f37005819 */ /* 0x000fe400000006ff */
[----:B------:R-:W-:Y:S02]  /*6810*/  @P2 SEL R3, R4, R3, !P4 ;  /* 0x0000000304032207 */ /* 0x000fe40006000000 */
[----:B------:R1:W2:Y:S02]  /*6820*/  @P5 SYNCS.PHASECHK.TRANS64.TRYWAIT P1, [UR44+0x110], R0 ;  /* 0x00011000ff0055a7 */ /* 0x0002a4000802112c */
[----:B------:R-:W-:Y:S04]  /*6830*/  LOP3.LUT R3, R3, 0x1, RZ, 0xc0, !PT ;  /* 0x0000000103037812 */ /* 0x000fe800078ec0ff */
[----:B------:R-:W-:Y:S04]  /*6840*/  ISETP.NE.U32.AND P2, PT, R3, 0x1, PT ;  /* 0x000000010300780c */ /* 0x000fe80003f45070 */
[----:B------:R-:W-:Y:S01]  /*6850*/  P2R R64, PR, RZ, 0x4 ;  /* 0x00000004ff407803 */ /* 0x000fe20000000000 */
[----:B------:R4:W3:Y:S01]  /*6860*/  SYNCS.PHASECHK.TRANS64.TRYWAIT P0, [R26+URZ+0x180], R2 ;  /* 0x000180021a0075a7 */ /* 0x0008e200080011ff */
[C---:B-1----:R-:W-:Y:S01]  /*6870*/  IMAD.SHL.U32 R0, R25.reuse, 0x40, RZ ;  /* 0x0000004019007824 */ /* 0x042fe200078e00ff */
[----:B------:R-:W-:Y:S04]  /*6880*/  LOP3.LUT R25, R25, 0xffe, RZ, 0xc0, !PT ;  /* 0x00000ffe19197812 */ /* 0x000fe800078ec0ff */
[----:B------:R-:W-:Y:S01]  /*6890*/  LOP3.LUT R0, R0, 0xffffff80, RZ, 0xc0, !PT ;  /* 0xffffff8000007812 */ /* 0x000fe200078ec0ff */
[----:B------:R-:W-:Y:S04]  /*68a0*/  IMAD.IADD R25, R22, 0x1, -R25 ;  /* 0x0000000116197824 */ /* 0x000fe800078e0a19 */
[----:B------:R-:W-:Y:S04]  /*68b0*/  IMAD.IADD R0, R23, 0x1, R0 ;  /* 0x0000000117007824 */ /* 0x000fe800078e0200 */
[----:B------:R-:W-:Y:S01]  /*68c0*/  IMAD R25, R25, 0x100000, R0 ;  /* 0x0010000019197824 */ /* 0x000fe200078e0200 */
[----:B--2---:R-:W-:Y:S01]  /*68d0*/  @P5 SEL R63, RZ, 0x1, !P1 ;  /* 0x00000001ff3f5807 */ /* 0x004fe20004800000 */
[----:B----4-:R-:W-:Y:S06]  /*68e0*/  @!P5 BRA `(.L_x_112) ;  /* 0x000000000044d947 */ /* 0x010fec0003800000 */
[----:B------:R-:W-:Y:S01]  /*68f0*/  IMAD.MOV.U32 R38, RZ, RZ, RZ ;  /* 0x000000ffff267224 */ /* 0x000fe200078e00ff */
[----:B------:R-:W-:Y:S01]  /*6900*/  ISETP.NE.AND P1, PT, R63, RZ, PT ;  /* 0x000000ff3f00720c */ /* 0x000fe20003f25270 */
[----:B------:R-:W-:Y:S01]  /*6910*/  BSSY B0, `(.L_x_113) ;  /* 0x0000008000007945 */ /* 0x000fe20003800000 */
[----:B------:R-:W-:Y:S02]  /*6920*/  CS2R R30, SRZ ;  /* 0x00000000001e7805 */ /* 0x000fe4000001ff00 */
[----:B------:R-:W-:Y:S02]  /*6930*/  CS2R R28, SRZ ;  /* 0x00000000001c7805 */ /* 0x000fe4000001ff00 */
[----:B------:R-:W-:Y:S07]  /*6940*/  CS2R R36, SRZ ;  /* 0x0000000000247805 */ /* 0x000fee000001ff00 */
[----:B------:R-:W-:Y:S05]  /*6950*/  @P1 BRA `(.L_x_114) ;  /* 0x00000000000c1947 */ /* 0x000fea0003800000 */
[----:B------:R-:W-:Y:S04]  /*6960*/  SHF.L.U32 R3, R55, 0x1f, RZ ;  /* 0x0000001f37037819 */ /* 0x000fe800000006ff */
[----:B------:R-:W1:Y:S02]  /*6970*/  SYNCS.PHASECHK.TRANS64.TRYWAIT P1, [UR44+0x110], R3 ;  /* 0x00011003ff0075a7 */ /* 0x000e64000802112c */
[----:B-1----:R-:W-:Y:S05]  /*6980*/  @!P1 BRA `(.L_x_115) ;  /* 0x0000003000ec9947 */ /* 0x002fea0003800000 */
.L_x_114:
[----:B------:R-:W-:Y:S05]  /*6990*/  BSYNC B0 ;  /* 0x0000000000007941 */ /* 0x000fea0003800000 */
.L_x_113:
[----:B------:R-:W-:Y:S01]  /*69a0*/  ISETP.NE.AND P1, PT, R64, RZ, PT ;  /* 0x000000ff4000720c */ /* 0x000fe20003f25270 */
[----:B------:R-:W-:Y:S11]  /*69b0*/  HFMA2 R61, -RZ, RZ, 0, 5.9604644775390625e-08 ;  /* 0x00000001ff3d7431 */ /* 0x000ff600000001ff */
[----:B------:R-:W-:Y:S01]  /*69c0*/  @!UPT UIADD3 URZ, UPT, UPT, URZ, URZ, URZ ;  /* 0x000000fffffff290 */ /* 0x000fe2000fffe0ff */
[----:B------:R-:W-:Y:S05]  /*69d0*/  @P1 WARPSYNC.ALL ;  /* 0x0000000000001948 */ /* 0x000fea0003800000 */
[----:B------:R2:W4:Y:S04]  /*69e0*/  @P1 LDSM.16.M88.4 R28, [R62+UR44+0x400] ;  /* 0x0004002c3e1c183b */ /* 0x0005280008000200 */
[----:B------:R2:W1:Y:S02]  /*69f0*/  @P1 LDSM.16.M88.4 R36, [R59+0x400] ;  /* 0x000400003b24183b */ /* 0x0004640000000200 */
.L_x_112:
[----:B------:R-:W-:Y:S05]  /*6a00*/  BSYNC B1 ;  /* 0x0000000000017941 */ /* 0x000fea0003800000 */
.L_x_111:
[----:B-1----:R-:W-:Y:S04]  /*6a10*/  SHF.R.U32.HI R0, RZ, 0x15, R25 ;  /* 0x00000015ff007819 */ /* 0x002fe80000011619 */
[----:B------:R-:W-:Y:S01]  /*6a20*/  LOP3.LUT P1, RZ, R0, 0x3, R46, 0x48, !PT ;  /* 0x0000000300ff7812 */ /* 0x000fe2000782482e */
[----:B------:R-:W-:Y:S01]  /*6a30*/  @!UPT UIADD3 URZ, UPT, UPT, URZ, URZ, URZ ;  /* 0x000000fffffff290 */ /* 0x000fe2000fffe0ff */
[----:B---3--:R-:W-:Y:S11]  /*6a40*/  @P0 BRA `(.L_x_116) ;  /* 0x0000000000080947 */ /* 0x008ff60003800000 */
[----:B------:R-:W1:Y:S02]  /*6a50*/  SYNCS.PHASECHK.TRANS64.TRYWAIT P0, [R26+URZ+0x180], R2 ;  /* 0x000180021a0075a7 */ /* 0x000e6400080011ff */
[----:B-1----:R-:W-:Y:S05]  /*6a60*/  @!P0 BRA `(.L_x_117) ;  /* 0x0000003000cc8947 */ /* 0x002fea0003800000 */
.L_x_116:
[----:B------:R-:W-:Y:S05]  /*6a70*/  @!P1 BRA `(.L_x_118) ;  /* 0x0000000000409947 */ /* 0x000fea0003800000 */
[----:B------:R-:W3:Y:S01]  /*6a80*/  LDCU.64 UR8, c[0x4][0x70] ;  /* 0x01000e00ff0877ac */ /* 0x000ee20008000a00 */
[----:B------:R-:W-:Y:S01]  /*6a90*/  MOV R3, 0x0 ;  /* 0x0000000000037802 */ /* 0x000fe20000000f00 */
[----:B------:R-:W-:Y:S02]  /*6aa0*/  HFMA2 R12, -RZ, RZ, 0, 5.9604644775390625e-08 ;  /* 0x00000001ff0c7431 */ /* 0x000fe400000001ff */
[----:B------:R-:W-:Y:S02]  /*6ab0*/  IMAD.MOV.U32 R8, RZ, RZ, 0x192 ;  /* 0x00000192ff087424 */ /* 0x000fe400078e00ff */
[----:B------:R-:W-:Y:S01]  /*6ac0*/  IMAD.MOV.U32 R13, RZ, RZ, RZ ;  /* 0x000000ffff0d7224 */ /* 0x000fe200078e00ff */
[----:B------:R-:W5:Y:S01]  /*6ad0*/  LDCU.64 UR6, c[0x4][0x78] ;  /* 0x01000f00ff0677ac */ /* 0x000f620008000a00 */
[----:B-1----:R-:W1:Y:S01]  /*6ae0*/  LDC.64 R2, c[0x4][R3] ;  /* 0x0100000003027b82 */ /* 0x002e620000000a00 */
[----:B------:R-:W2:Y:S01]  /*6af0*/  LDCU.64 UR4, c[0x4][0x10] ;  /* 0x01000200ff0477ac */ /* 0x000ea20008000a00 */
[----:B---3--:R-:W-:Y:S01]  /*6b00*/  MOV R5, UR9 ;  /* 0x0000000900057c02 */ /* 0x008fe20008000f00 */
[----:B------:R-:W-:Y:S01]  /*6b10*/  IMAD.U32 R4, RZ, RZ, UR8 ;  /* 0x00000008ff047e24 */ /* 0x000fe2000f8e00ff */
[----:B-----5:R-:W-:Y:S01]  /*6b20*/  MOV R7, UR7 ;  /* 0x0000000700077c02 */ /* 0x020fe20008000f00 */
[----:B------:R-:W-:Y:S01]  /*6b30*/  IMAD.U32 R6, RZ, RZ, UR6 ;  /* 0x00000006ff067e24 */ /* 0x000fe2000f8e00ff */
[----:B--2---:R-:W-:Y:S01]  /*6b40*/  MOV R11, UR5 ;  /* 0x00000005000b7c02 */ /* 0x004fe20008000f00 */
[----:B------:R-:W-:Y:S02]  /*6b50*/  IMAD.U32 R10, RZ, RZ, UR4 ;  /* 0x00000004ff0a7e24 */ /* 0x000fe4000f8e00ff */
[----:B------:R-:W-:Y:S07]  /*6b60*/  LEPC R20, `(.L_x_118) ;  /* 0x000000001014794e */ /* 0x000fee0000000000 */
[----:B-1--4-:R-:W-:Y:S05]  /*6b70*/  CALL.ABS.NOINC R2 ;  /* 0x0000000002007343 */ /* 0x012fea0003c00000 */
.L_x_118:
[----:B------:R-:W-:Y:S05]  /*6b80*/  WARPSYNC.ALL ;  /* 0x0000000000007948 */ /* 0x000fea0003800000 */
[----:B------:R-:W-:Y:S01]  /*6b90*/  R2UR UR4, R25 ;  /* 0x00000000190472ca */ /* 0x000fe200000e0000 */
[--C-:B----4-:R-:W-:Y:S01]  /*6ba0*/  HADD2.F32 R3, -RZ, R28.reuse.H0_H0 ;  /* 0x2000001cff037230 */ /* 0x110fe20000004100 */
[----:B------:R-:W-:Y:S01]  /*6bb0*/  ISETP.NE.AND P0, PT, R57, RZ, PT ;  /* 0x000000ff3900720c */ /* 0x000fe20003f05270 */
[--C-:B------:R-:W-:Y:S01]  /*6bc0*/  HADD2.F32 R20, -RZ, R29.reuse.H0_H0 ;  /* 0x2000001dff147230 */ /* 0x100fe20000004100 */
[----:B------:R-:W-:Y:S01]  /*6bd0*/  BSSY.RECONVERGENT B0, `(.L_x_119) ;  /* 0x000004c000007945 */ /* 0x000fe20003800200 */
[----:B------:R-:W-:Y:S08]  /*6be0*/  HADD2.F32 R21, -RZ, R29.H1_H1 ;  /* 0x3000001dff157230 */ /* 0x000ff00000004100 */
[----:B------:R-:W3:Y:S02]  /*6bf0*/  LDTM.16dp256bit.x4 R4, tmem[UR4] ;  /* 0x00000004000479ee */ /* 0x000ee40008120000 */
[C---:B---3--:R-:W-:Y:S01]  /*6c00*/  FMUL R0, R24.reuse, R4 ;  /* 0x0000000418007220 */ /* 0x048fe20000400000 */
[----:B------:R-:W-:Y:S02]  /*6c10*/  HADD2.F32 R4, -RZ, R28.H1_H1 ;  /* 0x3000001cff047230 */ /* 0x000fe40000004100 */
[C---:B-1----:R-:W-:Y:S01]  /*6c20*/  FMUL R2, R24.reuse, R5 ;  /* 0x0000000518027220 */ /* 0x042fe20000400000 */
[C---:B------:R-:W-:Y:S01]  /*6c30*/  FMUL R7, R24.reuse, R7 ;  /* 0x0000000718077220 */ /* 0x040fe20000400000 */
[C---:B------:R-:W-:Y:S01]  /*6c40*/  FFMA R0, R27.reuse, R3, R0 ;  /* 0x000000031b007223 */ /* 0x040fe20000000000 */
[C---:B------:R-:W-:Y:S01]  /*6c50*/  FMUL R3, R24.reuse, R6 ;  /* 0x0000000618037220 */ /* 0x040fe20000400000 */
[C---:B------:R-:W-:Y:S01]  /*6c60*/  FFMA R2, R27.reuse, R4, R2 ;  /* 0x000000041b027223 */ /* 0x040fe20000000002 */
[C---:B------:R-:W-:Y:S01]  /*6c70*/  FMUL R4, R24.reuse, R8 ;  /* 0x0000000818047220 */ /* 0x040fe20000400000 */
[C---:B------:R-:W-:Y:S01]  /*6c80*/  FMUL R8, R24.reuse, R12 ;  /* 0x0000000c18087220 */ /* 0x040fe20000400000 */
[C---:B------:R-:W-:Y:S01]  /*6c90*/  FFMA R3, R27.reuse, R20, R3 ;  /* 0x000000141b037223 */ /* 0x040fe20000000003 */
[----:B------:R-:W-:Y:S01]  /*6ca0*/  FMUL R12, R24, R16 ;  /* 0x00000010180c7220 */ /* 0x000fe20000400000 */
[--C-:B------:R-:W-:Y:S01]  /*6cb0*/  HADD2.F32 R16, -RZ, R30.reuse.H0_H0 ;  /* 0x2000001eff107230 */ /* 0x100fe20000004100 */
[----:B------:R-:W-:Y:S01]  /*6cc0*/  F2FP.F16.F32.PACK_AB R32, R2, R0 ;  /* 0x000000000220723e */ /* 0x000fe200000000ff */
[----:B------:R-:W-:Y:S02]  /*6cd0*/  HADD2.F32 R0, -RZ, R30.H1_H1 ;  /* 0x3000001eff007230 */ /* 0x000fe40000004100 */
[C---:B------:R-:W-:Y:S01]  /*6ce0*/  FFMA R7, R27.reuse, R21, R7 ;  /* 0x000000151b077223 */ /* 0x040fe20000000007 */
[C---:B------:R-:W-:Y:S01]  /*6cf0*/  FMUL R5, R24.reuse, R9 ;  /* 0x0000000918057220 */ /* 0x040fe20000400000 */
[--C-:B------:R-:W-:Y:S02]  /*6d00*/  HADD2.F32 R2, -RZ, R31.reuse.H0_H0 ;  /* 0x2000001fff027230 */ /* 0x100fe40000004100 */
[C---:B------:R-:W-:Y:S01]  /*6d10*/  FFMA R4, R27.reuse, R16, R4 ;  /* 0x000000101b047223 */ /* 0x040fe20000000004 */
[C---:B------:R-:W-:Y:S01]  /*6d20*/  FMUL R6, R24.reuse, R10 ;  /* 0x0000000a18067220 */ /* 0x040fe20000400000 */
[C---:B------:R-:W-:Y:S01]  /*6d30*/  FFMA R5, R27.reuse, R0, R5 ;  /* 0x000000001b057223 */ /* 0x040fe20000000005 */
[----:B------:R-:W-:Y:S02]  /*6d40*/  HADD2.F32 R16, -RZ, R31.H1_H1 ;  /* 0x3000001fff107230 */ /* 0x000fe40000004100 */
[C---:B------:R-:W-:Y:S01]  /*6d50*/  FMUL R11, R24.reuse, R11 ;  /* 0x0000000b180b7220 */ /* 0x040fe20000400000 */
[----:B------:R-:W-:Y:S01]  /*6d60*/  FFMA R6, R27, R2, R6 ;  /* 0x000000021b067223 */ /* 0x000fe20000000006 */
[--C-:B------:R-:W-:Y:S01]  /*6d70*/  HADD2.F32 R0, -RZ, R36.reuse.H0_H0 ;  /* 0x20000024ff007230 */ /* 0x100fe20000004100 */
[----:B------:R-:W-:Y:S01]  /*6d80*/  F2FP.F16.F32.PACK_AB R33, R7, R3 ;  /* 0x000000030721723e */ /* 0x000fe200000000ff */
[----:B------:R-:W-:Y:S02]  /*6d90*/  HADD2.F32 R2, -RZ, R36.H1_H1 ;  /* 0x30000024ff027230 */ /* 0x000fe40000004100 */
[C---:B------:R-:W-:Y:S01]  /*6da0*/  FMUL R9, R24.reuse, R13 ;  /* 0x0000000d18097220 */ /* 0x040fe20000400000 */
[--C-:B------:R-:W-:Y:S02]  /*6db0*/  HADD2.F32 R3, -RZ, R37.reuse.H0_H0 ;  /* 0x20000025ff037230 */ /* 0x100fe40000004100 */
[C---:B------:R-:W-:Y:S01]  /*6dc0*/  FMUL R10, R24.reuse, R14 ;  /* 0x0000000e180a7220 */ /* 0x040fe20000400000 */
[C---:B------:R-:W-:Y:S01]  /*6dd0*/  FFMA R11, R27.reuse, R16, R11 ;  /* 0x000000101b0b7223 */ /* 0x040fe2000000000b */
[C---:B------:R-:W-:Y:S01]  /*6de0*/  FFMA R8, R27.reuse, R0, R8 ;  /* 0x000000001b087223 */ /* 0x040fe20000000008 */
[C---:B------:R-:W-:Y:S01]  /*6df0*/  FFMA R9, R27.reuse, R2, R9 ;  /* 0x000000021b097223 */ /* 0x040fe20000000009 */
[----:B------:R-:W-:Y:S02]  /*6e00*/  HADD2.F32 R0, -RZ, R37.H1_H1 ;  /* 0x30000025ff007230 */ /* 0x000fe40000004100 */
[----:B------:R-:W-:Y:S01]  /*6e10*/  FFMA R10, R27, R3, R10 ;  /* 0x000000031b0a7223 */ /* 0x000fe2000000000a */
[C---:B------:R-:W-:Y:S01]  /*6e20*/  FMUL R15, R24.reuse, R15 ;  /* 0x0000000f180f7220 */ /* 0x040fe20000400000 */
[--C-:B------:R-:W-:Y:S01]  /*6e30*/  HADD2.F32 R2, -RZ, R38.reuse.H0_H0 ;  /* 0x20000026ff027230 */ /* 0x100fe20000004100 */
[----:B------:R-:W-:Y:S01]  /*6e40*/  F2FP.F16.F32.PACK_AB R34, R5, R4 ;  /* 0x000000040522723e */ /* 0x000fe200000000ff */
[----:B------:R-:W-:Y:S02]  /*6e50*/  HADD2.F32 R3, -RZ, R38.H1_H1 ;  /* 0x30000026ff037230 */ /* 0x000fe40000004100 */
[C---:B------:R-:W-:Y:S01]  /*6e60*/  FMUL R13, R24.reuse, R17 ;  /* 0x00000011180d7220 */ /* 0x040fe20000400000 */
[--C-:B------:R-:W-:Y:S02]  /*6e70*/  HADD2.F32 R4, -RZ, R39.reuse.H0_H0 ;  /* 0x20000027ff047230 */ /* 0x100fe40000004100 */
[C---:B------:R-:W-:Y:S01]  /*6e80*/  FMUL R14, R24.reuse, R18 ;  /* 0x00000012180e7220 */ /* 0x040fe20000400000 */
[----:B------:R-:W-:Y:S02]  /*6e90*/  HADD2.F32 R5, -RZ, R39.H1_H1 ;  /* 0x30000027ff057230 */ /* 0x000fe40000004100 */
[C---:B------:R-:W-:Y:S01]  /*6ea0*/  FFMA R15, R27.reuse, R0, R15 ;  /* 0x000000001b0f7223 */ /* 0x040fe2000000000f */
[----:B------:R-:W-:Y:S01]  /*6eb0*/  FMUL R19, R24, R19 ;  /* 0x0000001318137220 */ /* 0x000fe20000400000 */
[C---:B------:R-:W-:Y:S01]  /*6ec0*/  FFMA R12, R27.reuse, R2, R12 ;  /* 0x000000021b0c7223 */ /* 0x040fe2000000000c */
[C---:B------:R-:W-:Y:S01]  /*6ed0*/  FFMA R13, R27.reuse, R3, R13 ;  /* 0x000000031b0d7223 */ /* 0x040fe2000000000d */
[C---:B------:R-:W-:Y:S01]  /*6ee0*/  FFMA R14, R27.reuse, R4, R14 ;  /* 0x000000041b0e7223 */ /* 0x040fe2000000000e */
[----:B------:R-:W-:Y:S01]  /*6ef0*/  FFMA R19, R27, R5, R19 ;  /* 0x000000051b137223 */ /* 0x000fe20000000013 */
[----:B------:R-:W-:Y:S02]  /*6f00*/  F2FP.F16.F32.PACK_AB R35, R11, R6 ;  /* 0x000000060b23723e */ /* 0x000fe400000000ff */
[----:B------:R-:W-:Y:S02]  /*6f10*/  F2FP.F16.F32.PACK_AB R8, R9, R8 ;  /* 0x000000080908723e */ /* 0x000fe400000000ff */
[----:B------:R-:W-:Y:S01]  /*6f20*/  F2FP.F16.F32.PACK_AB R9, R15, R10 ;  /* 0x0000000a0f09723e */ /* 0x000fe200000000ff */
[----:B------:R1:W-:Y:S01]  /*6f30*/  STSM.16.M88.4 [R60+0x400], R32 ;  /* 0x000400203c007844 */ /* 0x0003e20000000200 */
[----:B------:R-:W-:Y:S02]  /*6f40*/  F2FP.F16.F32.PACK_AB R10, R13, R12 ;  /* 0x0000000c0d0a723e */ /* 0x000fe400000000ff */
[----:B------:R-:W-:Y:S05]  /*6f50*/  F2FP.F16.F32.PACK_AB R11, R19, R14 ;  /* 0x0000000e130b723e */ /* 0x000fea00000000ff */
[----:B------:R1:W-:Y:S01]  /*6f60*/  STSM.16.M88.4 [R59+0x400], R8 ;  /* 0x000400083b007844 */ /* 0x0003e20000000200 */
[----:B------:R-:W-:Y:S01]  /*6f70*/  @!PT LDS RZ, [RZ] ;  /* 0x00000000fffff984 */ /* 0x000fe20000000800 */
[----:B------:R-:W-:Y:S01]  /*6f80*/  @!PT LDS RZ, [RZ] ;  /* 0x00000000fffff984 */ /* 0x000fe20000000800 */
[----:B------:R-:W-:Y:S01]  /*6f90*/  @!PT LDS RZ, [RZ] ;  /* 0x00000000fffff984 */ /* 0x000fe20000000800 */
[----:B------:R-:W-:Y:S01]  /*6fa0*/  @!PT LDS RZ, [RZ] ;  /* 0x00000000fffff984 */ /* 0x000fe20000000800 */
[----:B------:R3:W-:Y:S07]  /*6fb0*/  MEMBAR.ALL.CTA ;  /* 0x0000000000007992 */ /* 0x0007ee0000008000 */
[----:B---3--:R-:W3:Y:S02]  /*6fc0*/  FENCE.VIEW.ASYNC.S ;  /* 0x00000000000073c6 */ /* 0x008ee40000000000 */
[----:B---3--:R-:W-:Y:S06]  /*6fd0*/  BAR.SYNC.DEFER_BLOCKING 0x1, 0x80 ;  /* 0x0042000000007b1d */ /* 0x008fec0000010000 */
[----:B------:R-:W-:Y:S05]  /*6fe0*/  @P0 BRA `(.L_x_120) ;  /* 0x0000000000280947 */ /* 0x000fea0003800000 */
[----:B------:R-:W3:Y:S01]  /*6ff0*/  LDCU.64 UR6, c[0x0][0x348] ;  /* 0x00006900ff0677ac */ /* 0x000ee20008000a00 */
[----:B------:R-:W-:Y:S01]  /*7000*/  UIADD3 UR4, UPT, UPT, UR44, 0x400, URZ ;  /* 0x000004002c047890 */ /* 0x000fe2000fffe0ff */
[----:B------:R-:W-:Y:S05]  /*7010*/  UMOV UR51, UR36 ;  /* 0x0000002400337c82 */ /* 0x000fea0008000000 */
[----:B------:R-:W-:Y:S04]  /*7020*/  MOV R50, UR4 ;  /* 0x0000000400327c02 */ /* 0x000fe80008000f00 */
[----:B------:R-:W-:Y:S01]  /*7030*/  R2UR UR48, R50 ;  /* 0x00000000323072ca */ /* 0x000fe200000e0000 */
[----:B---3--:R-:W-:Y:S04]  /*7040*/  UIADD3 UR4, UP0, UPT, UR6, 0x680, URZ ;  /* 0x0000068006047890 */ /* 0x008fe8000ff1e0ff */
[----:B------:R-:W-:Y:S09]  /*7050*/  UIADD3.X UR5, UPT, UPT, URZ, UR7, URZ, UP0, !UPT ;  /* 0x00000007ff057290 */ /* 0x000ff200087fe4ff */
[----:B------:R3:W-:Y:S01]  /*7060*/  UTMASTG.3D [UR48], [UR4] ;  /* 0x00000030040073b5 */ /* 0x0007e20008010000 */
[----:B------:R0:W-:Y:S01]  /*7070*/  UTMACMDFLUSH ;  /* 0x00000000000079b7 */ /* 0x0001e20000000000 */
[----:B---3--:R-:W-:Y:S04]  /*7080*/  DEPBAR.LE SB0, 0x1 ;  /* 0x000080400000791a */ /* 0x008fe80000000000 */
.L_x_120:
[----:B------:R-:W-:Y:S05]  /*7090*/  BSYNC.RECONVERGENT B0 ;  /* 0x0000000000007941 */ /* 0x000fea0003800200 */
.L_x_119:
[----:B------:R-:W-:Y:S01]  /*70a0*/  BAR.SYNC.DEFER_BLOCKING 0x1, 0x80 ;  /* 0x0042000000007b1d */ /* 0x000fe20000010000 */
[----:B------:R-:W-:Y:S01]  /*70b0*/  ISETP.NE.AND P1, PT, R58, RZ, PT ;  /* 0x000000ff3a00720c */ /* 0x000fe20003f25270 */
[----:B------:R-:W-:Y:S01]  /*70c0*/  UISETP.NE.AND UP0, UPT, UR47, URZ, UPT ;  /* 0x000000ff2f00728c */ /* 0x000fe2000bf05270 */
[----:B------:R-:W-:Y:S11]  /*70d0*/  LEA R4, R61, UR44, 0x3 ;  /* 0x0000002c3d047c11 */ /* 0x000ff6000f8e18ff */
[----:B------:R-:W-:Y:S01]  /*70e0*/  @P1 SHF.L.U32 R3, R55, 0x1f, RZ ;  /* 0x0000001f37031819 */ /* 0x000fe200000006ff */
[----:B------:R-:W-:Y:S06]  /*70f0*/  BRA.U !UP0, `(.L_x_121) ;  /* 0x0000000108247547 */ /* 0x000fec000b800000 */
[----:B------:R-:W3:Y:S01]  /*7100*/  S2R R0, SR_CgaCtaId ;  /* 0x0000000000007919 */ /* 0x000ee20000008800 */
[----:B------:R-:W-:Y:S01]  /*7110*/  IMAD.U32 R2, RZ, RZ, UR46 ;  /* 0x0000002eff027e24 */ /* 0x000fe2000f8e00ff */
[----:B------:R-:W-:Y:S04]  /*7120*/  UIADD3 UR4, UPT, UPT, UR46, 0x1, URZ ;  /* 0x000000012e047890 */ /* 0x000fe8000fffe0ff */
[----:B------:R-:W-:Y:S01]  /*7130*/  @P1 LEA R2, R2, UR44, 0x3 ;  /* 0x0000002c02021c11 */ /* 0x000fe2000f8e18ff */
[----:B------:R-:W-:Y:S04]  /*7140*/  UISETP.NE.AND UP0, UPT, UR4, 0x4, UPT ;  /* 0x000000040400788c */ /* 0x000fe8000bf05270 */
[----:B------:R-:W-:Y:S01]  /*7150*/  @P1 VIADD R2, R2, 0x130 ;  /* 0x0000013002021836 */ /* 0x000fe20000000000 */
[----:B------:R-:W-:Y:S04]  /*7160*/  USEL UR46, UR4, URZ, UP0 ;  /* 0x000000ff042e7287 */ /* 0x000fe80008000000 */
[----:B---3--:R-:W-:Y:S04]  /*7170*/  @P1 PRMT R0, R0, 0x654, R2 ;  /* 0x0000065400001816 */ /* 0x008fe80000000002 */
[----:B------:R3:W-:Y:S04]  /*7180*/  @P1 SYNCS.ARRIVE.TRANS64.RED.A1T0 RZ, [R0+URZ], RZ ;  /* 0x000000ff00ff19a7 */ /* 0x0007e800081004ff */
.L_x_121:
[----:B------:R-:W4:Y:S01]  /*7190*/  @P1 SYNCS.PHASECHK.TRANS64.TRYWAIT P0, [R4+URZ+0x110], R3 ;  /* 0x00011003040015a7 */ /* 0x000f2200080011ff */
[----:B------:R-:W-:Y:S01]  /*71a0*/  BSSY B1, `(.L_x_122) ;  /* 0x0000013000017945 */ /* 0x000fe20003800000 */
[----:B----4-:R-:W-:Y:S03]  /*71b0*/  @P1 SEL R63, RZ, 0x1, !P0 ;  /* 0x00000001ff3f1807 */ /* 0x010fe60004000000 */
[----:B------:R-:W-:Y:S05]  /*71c0*/  @!P1 BRA `(.L_x_123) ;  /* 0x0000000000409947 */ /* 0x000fea0003800000 */
[----:B------:R-:W-:Y:S01]  /*71d0*/  ISETP.NE.AND P1, PT, R64, RZ, PT ;  /* 0x000000ff4000720c */ /* 0x000fe20003f25270 */
[----:B------:R-:W-:Y:S01]  /*71e0*/  BSSY B0, `(.L_x_124) ;  /* 0x0000009000007945 */ /* 0x000fe20003800000 */
[----:B------:R-:W-:Y:S11]  /*71f0*/  ISETP.NE.AND P0, PT, R63, RZ, PT ;  /* 0x000000ff3f00720c */ /* 0x000ff60003f05270 */
[----:B------:R-:W-:Y:S05]  /*7200*/  @P1 IMAD R3, R61, 0x1000, R62 ;  /* 0x000010003d031824 */ /* 0x000fea00078e023e */
[----:B------:R-:W-:Y:S05]  /*7210*/  @P1 IADD3 R2, PT, PT, R3, UR44, RZ ;  /* 0x0000002c03021c10 */ /* 0x000fea000fffe0ff */
[----:B------:R-:W-:Y:S01]  /*7220*/  @P1 IMAD.IADD R2, R56, 0x1, R2 ;  /* 0x0000000138021824 */ /* 0x000fe200078e0202 */
[----:B------:R-:W-:Y:S06]  /*7230*/  @P0 BRA `(.L_x_125) ;  /* 0x00000000000c0947 */ /* 0x000fec0003800000 */
[----:B---3--:R-:W-:Y:S04]  /*7240*/  SHF.L.U32 R0, R55, 0x1f, RZ ;  /* 0x0000001f37007819 */ /* 0x008fe800000006ff */
[----:B------:R-:W3:Y:S02]  /*7250*/  SYNCS.PHASECHK.TRANS64.TRYWAIT P0, [R4+URZ+0x110], R0 ;  /* 0x00011000040075a7 */ /* 0x000ee400080011ff */
[----:B---3--:R-:W-:Y:S05]  /*7260*/  @!P0 BRA `(.L_x_126) ;  /* 0x0000002800e08947 */ /* 0x008fea0003800000 */
.L_x_125:
[----:B------:R-:W-:Y:S05]  /*7270*/  BSYNC B0 ;  /* 0x0000000000007941 */ /* 0x000fea0003800000 */
.L_x_124:
[----:B------:R-:W-:Y:S02]  /*7280*/  ISETP.NE.AND P0, PT, R64, RZ, PT ;  /* 0x000000ff4000720c */ /* 0x000fe40003f05270 */
[----:B------:R-:W-:Y:S11]  /*7290*/  IADD3 R61, PT, PT, R61, 0x1, RZ ;  /* 0x000000013d3d7810 */ /* 0x000ff60007ffe0ff */
[----:B------:R-:W-:Y:S05]  /*72a0*/  @P0 WARPSYNC.ALL ;  /* 0x0000000000000948 */ /* 0x000fea0003800000 */
[----:B------:R4:W1:Y:S04]  /*72b0*/  @P0 LDSM.16.M88.4 R28, [R3+UR44+0x400] ;  /* 0x0004002c031c083b */ /* 0x0008680008000200 */
[----:B------:R4:W1:Y:S02]  /*72c0*/  @P0 LDSM.16.M88.4 R36, [R2+0x400] ;  /* 0x000400000224083b */ /* 0x0008640000000200 */
.L_x_123:
[----:B------:R-:W-:Y:S05]  /*72d0*/  BSYNC B1 ;  /* 0x0000000000017941 */ /* 0x000fea0003800000 */
.L_x_122:
[----:B---3--:R-:W-:Y:S05]  /*72e0*/  VIADD R0, R25, 0x20 ;  /* 0x0000002019007836 */ /* 0x008fea0000000000 */
[----:B------:R-:W-:Y:S04]  /*72f0*/  SHF.R.U32.HI R0, RZ, 0x15, R0 ;  /* 0x00000015ff007819 */ /* 0x000fe80000011600 */
[----:B------:R-:W-:Y:S11]  /*7300*/  LOP3.LUT P0, RZ, R0, 0x3, R46, 0x48, !PT ;  /* 0x0000000300ff7812 */ /* 0x000ff6000780482e */
[----:B------:R-:W-:Y:S02]  /*7310*/  @!UPT UIADD3 URZ, UPT, UPT, URZ, URZ, URZ ;  /* 0x000000fffffff290 */ /* 0x000fe4000fffe0ff */
[----:B------:R-:W-:Y:S05]  /*7320*/  @!P0 BRA `(.L_x_127) ;  /* 0x0000000000408947 */ /* 0x000fea0003800000 */
[----:B------:R-:W3:Y:S01]  /*7330*/  LDCU.64 UR8, c[0x4][0x70] ;  /* 0x01000e00ff0877ac */ /* 0x000ee20008000a00 */
[----:B----4-:R-:W-:Y:S01]  /*7340*/  MOV R3, 0x0 ;  /* 0x0000000000037802 */ /* 0x010fe20000000f00 */
[----:B------:R-:W-:Y:S02]  /*7350*/  HFMA2 R12, -RZ, RZ, 0, 5.9604644775390625e-08 ;  /* 0x00000001ff0c7431 */ /* 0x000fe400000001ff */
[----:B-1----:R-:W-:Y:S02]  /*7360*/  IMAD.MOV.U32 R8, RZ, RZ, 0x192 ;  /* 0x00000192ff087424 */ /* 0x002fe400078e00ff */
[----:B------:R-:W-:Y:S01]  /*7370*/  IMAD.MOV.U32 R13, RZ, RZ, RZ ;  /* 0x000000ffff0d7224 */ /* 0x000fe200078e00ff */
[----:B------:R-:W1:Y:S01]  /*7380*/  LDCU.64 UR6, c[0x4][0x78] ;  /* 0x01000f00ff0677ac */ /* 0x000e620008000a00 */
[----:B------:R-:W4:Y:S01]  /*7390*/  LDC.64 R2, c[0x4][R3] ;  /* 0x0100000003027b82 */ /* 0x000f220000000a00 */
[----:B------:R-:W5:Y:S01]  /*73a0*/  LDCU.64 UR4, c[0x4][0x10] ;  /* 0x01000200ff0477ac */ /* 0x000f620008000a00 */
[----:B---3--:R-:W-:Y:S01]  /*73b0*/  MOV R5, UR9 ;  /* 0x0000000900057c02 */ /* 0x008fe20008000f00 */
[----:B------:R-:W-:Y:S01]  /*73c0*/  IMAD.U32 R4, RZ, RZ, UR8 ;  /* 0x00000008ff047e24 */ /* 0x000fe2000f8e00ff */
[----:B-1----:R-:W-:Y:S01]  /*73d0*/  MOV R7, UR7 ;  /* 0x0000000700077c02 */ /* 0x002fe20008000f00 */
[----:B------:R-:W-:Y:S01]  /*73e0*/  IMAD.U32 R6, RZ, RZ, UR6 ;  /* 0x00000006ff067e24 */ /* 0x000fe2000f8e00ff */
[----:B-----5:R-:W-:Y:S01]  /*73f0*/  MOV R11, UR5 ;  /* 0x00000005000b7c02 */ /* 0x020fe20008000f00 */
[----:B------:R-:W-:Y:S02]  /*7400*/  IMAD.U32 R10, RZ, RZ, UR4 ;  /* 0x00000004ff0a7e24 */ /* 0x000fe4000f8e00ff */
[----:B------:R-:W-:Y:S07]  /*7410*/  LEPC R20, `(.L_x_127) ;  /* 0x000000001014794e */ /* 0x000fee0000000000 */
[----:B--2-4-:R-:W-:Y:S05]  /*7420*/  CALL.ABS.NOINC R2 ;  /* 0x0000000002007343 */ /* 0x014fea0003c00000 */
.L_x_127:
[----:B------:R-:W-:Y:S01]  /*7430*/  ISETP.NE.AND P6, PT, R58, RZ, PT ;  /* 0x000000ff3a00720c */ /* 0x000fe20003fc5270 */
[----:B------:R-:W-:Y:S05]  /*7440*/  WARPSYNC.ALL ;  /* 0x0000000000007948 */ /* 0x000fea0003800000 */
[----:B------:R-:W-:Y:S01]  /*7450*/  R2UR UR4, R25 ;  /* 0x00000000190472ca */ /* 0x000fe200000e0000 */
[--C-:B-1--4-:R-:W-:Y:S01]  /*7460*/  HADD2.F32 R3, -RZ, R28.reuse.H0_H0 ;  /* 0x2000001cff037230 */ /* 0x112fe20000004100 */
[----:B------:R-:W1:Y:S01]  /*7470*/  S2R R65, SR_CgaCtaId ;  /* 0x0000000000417919 */ /* 0x000e620000008800 */
[--C-:B------:R-:W-:Y:S01]  /*7480*/  HADD2.F32 R20, -RZ, R29.reuse.H0_H0 ;  /* 0x2000001dff147230 */ /* 0x100fe20000004100 */
[----:B------:R-:W-:Y:S01]  /*7490*/  ISETP.NE.AND P0, PT, R57, RZ, PT ;  /* 0x000000ff3900720c */ /* 0x000fe20003f05270 */
[----:B------:R-:W-:Y:S01]  /*74a0*/  HADD2.F32 R21, -RZ, R29.H1_H1 ;  /* 0x3000001dff157230 */ /* 0x000fe20000004100 */
[----:B------:R-:W-:Y:S07]  /*74b0*/  BSSY.RECONVERGENT B0, `(.L_x_128) ;  /* 0x0000051000007945 */ /* 0x000fee0003800200 */
[----:B------:R-:W3:Y:S02]  /*74c0*/  LDTM.16dp256bit.x4 R4, tmem[UR4+0x20] ;  /* 0x00002004000479ee */ /* 0x000ee40008120000 */
[C---:B---3--:R-:W-:Y:S01]  /*74d0*/  FMUL R0, R24.reuse, R4 ;  /* 0x0000000418007220 */ /* 0x048fe20000400000 */
[----:B------:R-:W-:Y:S02]  /*74e0*/  HADD2.F32 R4, -RZ, R28.H1_H1 ;  /* 0x3000001cff047230 */ /* 0x000fe40000004100 */
[C---:B------:R-:W-:Y:S01]  /*74f0*/  FMUL R2, R24.reuse, R5 ;  /* 0x0000000518027220 */ /* 0x040fe20000400000 */
[C---:B------:R-:W-:Y:S01]  /*7500*/  FMUL R7, R24.reuse, R7 ;  /* 0x0000000718077220 */ /* 0x040fe20000400000 */
[C---:B------:R-:W-:Y:S01]  /*7510*/  FFMA R0, R27.reuse, R3, R0 ;  /* 0x000000031b007223 */ /* 0x040fe20000000000 */
[C---:B------:R-:W-:Y:S01]  /*7520*/  FMUL R3, R24.reuse, R6 ;  /* 0x0000000618037220 */ /* 0x040fe20000400000 */
[C---:B------:R-:W-:Y:S01]  /*7530*/  FFMA R2, R27.reuse, R4, R2 ;  /* 0x000000041b027223 */ /* 0x040fe20000000002 */
[C---:B------:R-:W-:Y:S01]  /*7540*/  FMUL R4, R24.reuse, R8 ;  /* 0x0000000818047220 */ /* 0x040fe20000400000 */
[----:B------:R-:W-:Y:S01]  /*7550*/  FMUL R8, R24, R12 ;  /* 0x0000000c18087220 */ /* 0x000fe20000400000 */
[C---:B------:R-:W-:Y:S01]  /*7560*/  FFMA R3, R27.reuse, R20, R3 ;  /* 0x000000141b037223 */ /* 0x040fe20000000003 */
[----:B------:R-:W-:Y:S01]  /*7570*/  FFMA R7, R27, R21, R7 ;  /* 0x000000151b077223 */ /* 0x000fe20000000007 */
[----:B------:R-:W-:Y:S01]  /*7580*/  F2FP.F16.F32.PACK_AB R32, R2, R0 ;  /* 0x000000000220723e */ /* 0x000fe200000000ff */
[C---:B------:R-:W-:Y:S01]  /*7590*/  FMUL R12, R24.reuse, R16 ;  /* 0x00000010180c7220 */ /* 0x040fe20000400000 */
[--C-:B------:R-:W-:Y:S02]  /*75a0*/  HADD2.F32 R16, -RZ, R30.reuse.H0_H0 ;  /* 0x2000001eff107230 */ /* 0x100fe40000004100 */
[C---:B------:R-:W-:Y:S01]  /*75b0*/  FMUL R5, R24.reuse, R9 ;  /* 0x0000000918057220 */ /* 0x040fe20000400000 */
[----:B------:R-:W-:Y:S01]  /*75c0*/  F2FP.F16.F32.PACK_AB R33, R7, R3 ;  /* 0x000000030721723e */ /* 0x000fe200000000ff */
[----:B------:R-:W-:Y:S02]  /*75d0*/  HADD2.F32 R0, -RZ, R30.H1_H1 ;  /* 0x3000001eff007230 */ /* 0x000fe40000004100 */
[C---:B------:R-:W-:Y:S01]  /*75e0*/  FMUL R6, R24.reuse, R10 ;  /* 0x0000000a18067220 */ /* 0x040fe20000400000 */
[--C-:B------:R-:W-:Y:S02]  /*75f0*/  HADD2.F32 R2, -RZ, R31.reuse.H0_H0 ;  /* 0x2000001fff027230 */ /* 0x100fe40000004100 */
[C---:B------:R-:W-:Y:S01]  /*7600*/  FMUL R11, R24.reuse, R11 ;  /* 0x0000000b180b7220 */ /* 0x040fe20000400000 */
[----:B------:R-:W-:Y:S02]  /*7610*/  HADD2.F32 R3, -RZ, R31.H1_H1 ;  /* 0x3000001fff037230 */ /* 0x000fe40000004100 */
[C---:B------:R-:W-:Y:S01]  /*7620*/  FFMA R4, R27.reuse, R16, R4 ;  /* 0x000000101b047223 */ /* 0x040fe20000000004 */
[C---:B------:R-:W-:Y:S01]  /*7630*/  FFMA R5, R27.reuse, R0, R5 ;  /* 0x000000001b057223 */ /* 0x040fe20000000005 */
[C---:B------:R-:W-:Y:S01]  /*7640*/  FFMA R6, R27.reuse, R2, R6 ;  /* 0x000000021b067223 */ /* 0x040fe20000000006 */
[--C-:B------:R-:W-:Y:S02]  /*7650*/  HADD2.F32 R0, -RZ, R36.reuse.H0_H0 ;  /* 0x20000024ff007230 */ /* 0x100fe40000004100 */
[----:B------:R-:W-:Y:S01]  /*7660*/  FFMA R11, R27, R3, R11 ;  /* 0x000000031b0b7223 */ /* 0x000fe2000000000b */
[----:B------:R-:W-:Y:S01]  /*7670*/  HADD2.F32 R2, -RZ, R36.H1_H1 ;  /* 0x30000024ff027230 */ /* 0x000fe20000004100 */
[----:B------:R-:W-:Y:S01]  /*7680*/  F2FP.F16.F32.PACK_AB R34, R5, R4 ;  /* 0x000000040522723e */ /* 0x000fe200000000ff */
[C---:B------:R-:W-:Y:S01]  /*7690*/  FMUL R9, R24.reuse, R13 ;  /* 0x0000000d18097220 */ /* 0x040fe20000400000 */
[--C-:B------:R-:W-:Y:S01]  /*76a0*/  HADD2.F32 R3, -RZ, R37.reuse.H0_H0 ;  /* 0x20000025ff037230 */ /* 0x100fe20000004100 */
[----:B------:R-:W-:Y:S01]  /*76b0*/  F2FP.F16.F32.PACK_AB R35, R11, R6 ;  /* 0x000000060b23723e */ /* 0x000fe200000000ff */
[C---:B------:R-:W-:Y:S01]  /*76c0*/  FMUL R10, R24.reuse, R14 ;  /* 0x0000000e180a7220 */ /* 0x040fe20000400000 */
[C---:B------:R-:W-:Y:S01]  /*76d0*/  FFMA R8, R27.reuse, R0, R8 ;  /* 0x000000001b087223 */ /* 0x040fe20000000008 */
[C---:B------:R-:W-:Y:S01]  /*76e0*/  FFMA R9, R27.reuse, R2, R9 ;  /* 0x000000021b097223 */ /* 0x040fe20000000009 */
[----:B------:R-:W-:Y:S01]  /*76f0*/  HADD2.F32 R0, -RZ, R37.H1_H1 ;  /* 0x30000025ff007230 */ /* 0x000fe20000004100 */
[----:B------:R3:W-:Y:S01]  /*7700*/  STSM.16.M88.4 [R60+0x1400], R32 ;  /* 0x001400203c007844 */ /* 0x0007e20000000200 */
[----:B------:R-:W-:Y:S01]  /*7710*/  FFMA R10, R27, R3, R10 ;  /* 0x000000031b0a7223 */ /* 0x000fe2000000000a */
[C---:B------:R-:W-:Y:S01]  /*7720*/  FMUL R15, R24.reuse, R15 ;  /* 0x0000000f180f7220 */ /* 0x040fe20000400000 */
[----:B------:R-:W-:Y:S01]  /*7730*/  F2FP.F16.F32.PACK_AB R8, R9, R8 ;  /* 0x000000080908723e */ /* 0x000fe200000000ff */
[--C-:B------:R-:W-:Y:S02]  /*7740*/  HADD2.F32 R2, -RZ, R38.reuse.H0_H0 ;  /* 0x20000026ff027230 */ /* 0x100fe40000004100 */
[C---:B------:R-:W-:Y:S01]  /*7750*/  FMUL R13, R24.reuse, R17 ;  /* 0x00000011180d7220 */ /* 0x040fe20000400000 */
[----:B------:R-:W-:Y:S02]  /*7760*/  HADD2.F32 R3, -RZ, R38.H1_H1 ;  /* 0x30000026ff037230 */ /* 0x000fe40000004100 */
[C---:B------:R-:W-:Y:S01]  /*7770*/  FMUL R14, R24.reuse, R18 ;  /* 0x00000012180e7220 */ /* 0x040fe20000400000 */
[--C-:B------:R-:W-:Y:S02]  /*7780*/  HADD2.F32 R4, -RZ, R39.reuse.H0_H0 ;  /* 0x20000027ff047230 */ /* 0x100fe40000004100 */
[C---:B------:R-:W-:Y:S01]  /*7790*/  FFMA R15, R27.reuse, R0, R15 ;  /* 0x000000001b0f7223 */ /* 0x040fe2000000000f */
[----:B------:R-:W-:Y:S01]  /*77a0*/  MOV R0, UR46 ;  /* 0x0000002e00007c02 */ /* 0x000fe20008000f00 */
[----:B------:R-:W-:Y:S02]  /*77b0*/  HADD2.F32 R5, -RZ, R39.H1_H1 ;  /* 0x30000027ff057230 */ /* 0x000fe40000004100 */
[----:B------:R-:W-:Y:S01]  /*77c0*/  FMUL R19, R24, R19 ;  /* 0x0000001318137220 */ /* 0x000fe20000400000 */
[C---:B------:R-:W-:Y:S01]  /*77d0*/  FFMA R12, R27.reuse, R2, R12 ;  /* 0x000000021b0c7223 */ /* 0x040fe2000000000c */
[C---:B------:R-:W-:Y:S01]  /*77e0*/  FFMA R13, R27.reuse, R3, R13 ;  /* 0x000000031b0d7223 */ /* 0x040fe2000000000d */
[C---:B------:R-:W-:Y:S01]  /*77f0*/  FFMA R14, R27.reuse, R4, R14 ;  /* 0x000000041b0e7223 */ /* 0x040fe2000000000e */
[----:B------:R-:W-:Y:S01]  /*7800*/  FFMA R19, R27, R5, R19 ;  /* 0x000000051b137223 */ /* 0x000fe20000000013 */
[----:B------:R-:W-:Y:S02]  /*7810*/  F2FP.F16.F32.PACK_AB R9, R15, R10 ;  /* 0x0000000a0f09723e */ /* 0x000fe400000000ff */
[----:B------:R-:W-:Y:S02]  /*7820*/  F2FP.F16.F32.PACK_AB R10, R13, R12 ;  /* 0x0000000c0d0a723e */ /* 0x000fe400000000ff */
[----:B------:R-:W-:Y:S02]  /*7830*/  F2FP.F16.F32.PACK_AB R11, R19, R14 ;  /* 0x0000000e130b723e */ /* 0x000fe400000000ff */
[----:B------:R-:W-:Y:S02]  /*7840*/  @P6 LEA R0, R0, UR44, 0x3 ;  /* 0x0000002c00006c11 */ /* 0x000fe4000f8e18ff */
[----:B------:R-:W-:Y:S01]  /*7850*/  LEA R2, R61, UR44, 0x3 ;  /* 0x0000002c3d027c11 */ /* 0x000fe2000f8e18ff */
[----:B------:R3:W-:Y:S01]  /*7860*/  STSM.16.M88.4 [R59+0x1400], R8 ;  /* 0x001400083b007844 */ /* 0x0007e20000000200 */
[----:B------:R-:W-:Y:S02]  /*7870*/  @P6 IADD3 R0, PT, PT, R0, 0x130, RZ ;  /* 0x0000013000006810 */ /* 0x000fe40007ffe0ff */
[----:B------:R-:W-:Y:S01]  /*7880*/  @P6 SHF.L.U32 R3, R55, 0x1f, RZ ;  /* 0x0000001f37036819 */ /* 0x000fe200000006ff */
[----:B------:R-:W-:Y:S01]  /*7890*/  @!PT LDS RZ, [RZ] ;  /* 0x00000000fffff984 */ /* 0x000fe20000000800 */
[----:B------:R-:W-:Y:S01]  /*78a0*/  @!PT LDS RZ, [RZ] ;  /* 0x00000000fffff984 */ /* 0x000fe20000000800 */
[----:B------:R-:W-:Y:S01]  /*78b0*/  @!PT LDS RZ, [RZ] ;  /* 0x00000000fffff984 */ /* 0x000fe20000000800 */
[----:B------:R-:W-:Y:S01]  /*78c0*/  @!PT LDS RZ, [RZ] ;  /* 0x00000000fffff984 */ /* 0x000fe20000000800 */
[----:B------:R4:W-:Y:S06]  /*78d0*/  MEMBAR.ALL.CTA ;  /* 0x0000000000007992 */ /* 0x0009ec0000008000 */
[----:B----4-:R-:W4:Y:S01]  /*78e0*/  FENCE.VIEW.ASYNC.S ;  /* 0x00000000000073c6 */ /* 0x010f220000000000 */
[----:B-1----:R-:W-:Y:S01]  /*78f0*/  @P6 PRMT R0, R65, 0x654, R0 ;  /* 0x0000065441006816 */ /* 0x002fe20000000000 */
[----:B----4-:R-:W-:Y:S06]  /*7900*/  BAR.SYNC.DEFER_BLOCKING 0x1, 0x80 ;  /* 0x0042000000007b1d */ /* 0x010fec0000010000 */
[----:B------:R-:W-:Y:S05]  /*7910*/  @P0 BRA `(.L_x_129) ;  /* 0x0000000000280947 */ /* 0x000fea0003800000 */
[----:B------:R-:W1:Y:S01]  /*7920*/  LDCU.64 UR6, c[0x0][0x348] ;  /* 0x00006900ff0677ac */ /* 0x000e620008000a00 */
[----:B------:R-:W-:Y:S02]  /*7930*/  UIADD3 UR9, UPT, UPT, UR49, 0x20, URZ ;  /* 0x0000002031097890 */ /* 0x000fe4000fffe0ff */
[----:B------:R-:W-:Y:S01]  /*7940*/  UIADD3 UR8, UPT, UPT, UR44, 0x1400, URZ ;  /* 0x000014002c087890 */ /* 0x000fe2000fffe0ff */
[----:B------:R-:W-:Y:S01]  /*7950*/  UMOV UR10, UR50 ;  /* 0x00000032000a7c82 */ /* 0x000fe20008000000 */
[----:B------:R-:W-:Y:S01]  /*7960*/  UMOV UR11, UR36 ;  /* 0x00000024000b7c82 */ /* 0x000fe20008000000 */
[----:B-1----:R-:W-:Y:S04]  /*7970*/  UIADD3 UR4, UP0, UPT, UR6, 0x680, URZ ;  /* 0x0000068006047890 */ /* 0x002fe8000ff1e0ff */
[----:B------:R-:W-:Y:S09]  /*7980*/  UIADD3.X UR5, UPT, UPT, URZ, UR7, URZ, UP0, !UPT ;  /* 0x00000007ff057290 */ /* 0x000ff200087fe4ff */
[----:B------:R1:W-:Y:S01]  /*7990*/  UTMASTG.3D [UR8], [UR4] ;  /* 0x00000008040073b5 */ /* 0x0003e20008010000 */
[----:B------:R0:W-:Y:S01]  /*79a0*/  UTMACMDFLUSH ;  /* 0x00000000000079b7 */ /* 0x0001e20000000000 */
[----:B-1----:R-:W-:Y:S04]  /*79b0*/  DEPBAR.LE SB0, 0x1 ;  /* 0x000080400000791a */ /* 0x002fe80000000000 */
.L_x_129:
[----:B------:R-:W-:Y:S05]  /*79c0*/  BSYNC.RECONVERGENT B0 ;  /* 0x0000000000007941 */ /* 0x000fea0003800200 */
.L_x_128:
[----:B------:R-:W-:Y:S01]  /*79d0*/  BAR.SYNC.DEFER_BLOCKING 0x1, 0x80 ;  /* 0x0042000000007b1d */ /* 0x000fe20000010000 */
[----:B------:R-:W-:Y:S04]  /*79e0*/  UIADD3 UR4, UPT, UPT, UR46, 0x1, URZ ;  /* 0x000000012e047890 */ /* 0x000fe8000fffe0ff */
[----:B------:R-:W-:Y:S04]  /*79f0*/  UISETP.NE.AND UP0, UPT, UR4, 0x4, UPT ;  /* 0x000000040400788c */ /* 0x000fe8000bf05270 */
[----:B------:R-:W-:Y:S01]  /*7a00*/  USEL UR45, UR4, URZ, UP0 ;  /* 0x000000ff042d7287 */ /* 0x000fe20008000000 */
[----:B------:R1:W-:Y:S01]  /*7a10*/  @P6 SYNCS.ARRIVE.TRANS64.RED.A1T0 RZ, [R0+URZ], RZ ;  /* 0x000000ff00ff69a7 */ /* 0x0003e200081004ff */
[----:B------:R-:W-:Y:S01]  /*7a20*/  BSSY B1, `(.L_x_130) ;  /* 0x0000014000017945 */ /* 0x000fe20003800000 */
[----:B------:R-:W4:Y:S02]  /*7a30*/  @P6 SYNCS.PHASECHK.TRANS64.TRYWAIT P0, [R2+URZ+0x110], R3 ;  /* 0x00011003020065a7 */ /* 0x000f2400080011ff */
[----:B----4-:R-:W-:Y:S01]  /*7a40*/  @P6 SEL R63, RZ, 0x1, !P0 ;  /* 0x00000001ff3f6807 */ /* 0x010fe20004000000 */
[----:B-1----:R-:W-:Y:S06]  /*7a50*/  @!P6 BRA `(.L_x_131) ;  /* 0x000000000040e947 */ /* 0x002fec0003800000 */
[----:B------:R-:W-:Y:S01]  /*7a60*/  ISETP.NE.AND P1, PT, R64, RZ, PT ;  /* 0x000000ff4000720c */ /* 0x000fe20003f25270 */
[----:B------:R-:W-:Y:S01]  /*7a70*/  BSSY B0, `(.L_x_132) ;  /* 0x0000009000007945 */ /* 0x000fe20003800000 */
[----:B------:R-:W-:Y:S11]  /*7a80*/  ISETP.NE.AND P0, PT, R63, RZ, PT ;  /* 0x000000ff3f00720c */ /* 0x000ff60003f05270 */
[----:B------:R-:W-:Y:S05]  /*7a90*/  @P1 IMAD R3, R61, 0x1000, R62 ;  /* 0x000010003d031824 */ /* 0x000fea00078e023e */
[----:B------:R-:W-:Y:S05]  /*7aa0*/  @P1 IADD3 R0, PT, PT, R3, UR44, RZ ;  /* 0x0000002c03001c10 */ /* 0x000fea000fffe0ff */
[----:B------:R-:W-:Y:S01]  /*7ab0*/  @P1 IMAD.IADD R0, R56, 0x1, R0 ;  /* 0x0000000138001824 */ /* 0x000fe200078e0200 */
[----:B------:R-:W-:Y:S06]  /*7ac0*/  @P0 BRA `(.L_x_133) ;  /* 0x00000000000c0947 */ /* 0x000fec0003800000 */
[----:B------:R-:W-:Y:S04]  /*7ad0*/  SHF.L.U32 R4, R55, 0x1f, RZ ;  /* 0x0000001f37047819 */ /* 0x000fe800000006ff */
[----:B------:R-:W1:Y:S02]  /*7ae0*/  SYNCS.PHASECHK.TRANS64.TRYWAIT P0, [R2+URZ+0x110], R4 ;  /* 0x00011004020075a7 */ /* 0x000e6400080011ff */
[----:B-1----:R-:W-:Y:S05]  /*7af0*/  @!P0 BRA `(.L_x_134) ;  /* 0x0000002000d08947 */ /* 0x002fea0003800000 */
.L_x_133:
[----:B------:R-:W-:Y:S05]  /*7b00*/  BSYNC B0 ;  /* 0x0000000000007941 */ /* 0x000fea0003800000 */
.L_x_132:
[----:B------:R-:W-:Y:S02]  /*7b10*/  ISETP.NE.AND P0, PT, R64, RZ, PT ;  /* 0x000000ff4000720c */ /* 0x000fe40003f05270 */
[----:B------:R-:W-:Y:S11]  /*7b20*/  IADD3 R61, PT, PT, R61, 0x1, RZ ;  /* 0x000000013d3d7810 */ /* 0x000ff60007ffe0ff */
[----:B------:R-:W-:Y:S05]  /*7b30*/  @P0 WARPSYNC.ALL ;  /* 0x0000000000000948 */ /* 0x000fea0003800000 */
[----:B------:R4:W1:Y:S04]  /*7b40*/  @P0 LDSM.16.M88.4 R28, [R3+UR44+0x400] ;  /* 0x0004002c031c083b */ /* 0x0008680008000200 */
[----:B------:R4:W1:Y:S02]  /*7b50*/  @P0 LDSM.16.M88.4 R36, [R0+0x400] ;  /* 0x000400000024083b */ /* 0x0008640000000200 */
.L_x_131:
[----:B------:R-:W-:Y:S05]  /*7b60*/  BSYNC B1 ;  /* 0x0000000000017941 */ /* 0x000fea0003800000 */
.L_x_130:
[----:B----4-:R-:W-:Y:S05]  /*7b70*/  VIADD R0, R25, 0x40 ;  /* 0x0000004019007836 */ /* 0x010fea0000000000 */
[----:B------:R-:W-:Y:S04]  /*7b80*/  SHF.R.U32.HI R0, RZ, 0x15, R0 ;  /* 0x00000015ff007819 */ /* 0x000fe80000011600 */
[----:B------:R-:W-:Y:S11]  /*7b90*/  LOP3.LUT P0, RZ, R0, 0x3, R46, 0x48, !PT ;  /* 0x0000000300ff7812 */ /* 0x000ff6000780482e */
[----:B------:R-:W-:Y:S02]  /*7ba0*/  @!UPT UIADD3 URZ, UPT, UPT, URZ, URZ, URZ ;  /* 0x000000fffffff290 */ /* 0x000fe4000fffe0ff */
[----:B------:R-:W-:Y:S05]  /*7bb0*/  @!P0 BRA `(.L_x_135) ;  /* 0x0000000000408947 */ /* 0x000fea0003800000 */
[----:B------:R-:W4:Y:S01]  /*7bc0*/  LDCU.64 UR8, c[0x4][0x70] ;  /* 0x01000e00ff0877ac */ /* 0x000f220008000a00 */
[----:B------:R-:W-:Y:S01]  /*7bd0*/  MOV R3, 0x0 ;  /* 0x0000000000037802 */ /* 0x000fe20000000f00 */
[----:B------:R-:W-:Y:S02]  /*7be0*/  HFMA2 R12, -RZ, RZ, 0, 5.9604644775390625e-08 ;  /* 0x00000001ff0c7431 */ /* 0x000fe400000001ff */
[----:B---3--:R-:W-:Y:S02]  /*7bf0*/  IMAD.MOV.U32 R8, RZ, RZ, 0x192 ;  /* 0x00000192ff087424 */ /* 0x008fe400078e00ff */
[----:B------:R-:W-:Y:S01]  /*7c00*/  IMAD.MOV.U32 R13, RZ, RZ, RZ ;  /* 0x000000ffff0d7224 */ /* 0x000fe200078e00ff */
[----:B------:R-:W3:Y:S01]  /*7c10*/  LDCU.64 UR6, c[0x4][0x78] ;  /* 0x01000f00ff0677ac */ /* 0x000ee20008000a00 */
[----:B-1----:R-:W1:Y:S01]  /*7c20*/  LDC.64 R2, c[0x4][R3] ;  /* 0x0100000003027b82 */ /* 0x002e620000000a00 */
[----:B------:R-:W5:Y:S01]  /*7c30*/  LDCU.64 UR4, c[0x4][0x10] ;  /* 0x01000200ff0477ac */ /* 0x000f620008000a00 */
[----:B----4-:R-:W-:Y:S01]  /*7c40*/  MOV R5, UR9 ;  /* 0x0000000900057c02 */ /* 0x010fe20008000f00 */
[----:B------:R-:W-:Y:S01]  /*7c50*/  IMAD.U32 R4, RZ, RZ, UR8 ;  /* 0x00000008ff047e24 */ /* 0x000fe2000f8e00ff */
[----:B---3--:R-:W-:Y:S01]  /*7c60*/  MOV R7, UR7 ;  /* 0x0000000700077c02 */ /* 0x008fe20008000f00 */
[----:B------:R-:W-:Y:S01]  /*7c70*/  IMAD.U32 R6, RZ, RZ, UR6 ;  /* 0x00000006ff067e24 */ /* 0x000fe2000f8e00ff */
[----:B-----5:R-:W-:Y:S01]  /*7c80*/  MOV R11, UR5 ;  /* 0x00000005000b7c02 */ /* 0x020fe20008000f00 */
[----:B------:R-:W-:Y:S02]  /*7c90*/  IMAD.U32 R10, RZ, RZ, UR4 ;  /* 0x00000004ff0a7e24 */ /* 0x000fe4000f8e00ff */
[----:B------:R-:W-:Y:S07]  /*7ca0*/  LEPC R20, `(.L_x_135) ;  /* 0x000000001014794e */ /* 0x000fee0000000000 */
[----:B-12---:R-:W-:Y:S05]  /*7cb0*/  CALL.ABS.NOINC R2 ;  /* 0x0000000002007343 */ /* 0x006fea0003c00000 */
.L_x_135:
[----:B------:R-:W-:Y:S01]  /*7cc0*/  ISETP.NE.AND P6, PT, R58, RZ, PT ;  /* 0x000000ff3a00720c */ /* 0x000fe20003fc5270 */
[----:B------:R-:W-:Y:S05]  /*7cd0*/  WARPSYNC.ALL ;  /* 0x0000000000007948 */ /* 0x000fea0003800000 */
[----:B------:R-:W-:Y:S01]  /*7ce0*/  R2UR UR4, R25 ;  /* 0x00000000190472ca */ /* 0x000fe200000e0000 */
[--C-:B-1----:R-:W-:Y:S01]  /*7cf0*/  HADD2.F32 R3, -RZ, R28.reuse.H0_H0 ;  /* 0x2000001cff037230 */ /* 0x102fe20000004100 */
[----:B------:R-:W-:Y:S01]  /*7d00*/  ISETP.NE.AND P0, PT, R57, RZ, PT ;  /* 0x000000ff3900720c */ /* 0x000fe20003f05270 */
[--C-:B------:R-:W-:Y:S01]  /*7d10*/  HADD2.F32 R20, -RZ, R29.reuse.H0_H0 ;  /* 0x2000001dff147230 */ /* 0x100fe20000004100 */
[----:B------:R-:W-:Y:S01]  /*7d20*/  BSSY.RECONVERGENT B0, `(.L_x_136) ;  /* 0x0000052000007945 */ /* 0x000fe20003800200 */
[----:B------:R-:W-:Y:S08]  /*7d30*/  HADD2.F32 R21, -RZ, R29.H1_H1 ;  /* 0x3000001dff157230 */ /* 0x000ff00000004100 */
[----:B---3--:R-:W1:Y:S02]  /*7d40*/  LDTM.16dp256bit.x4 R4, tmem[UR4+0x40] ;  /* 0x00004004000479ee */ /* 0x008e640008120000 */
[C---:B-1----:R-:W-:Y:S01]  /*7d50*/  FMUL R0, R24.reuse, R4 ;  /* 0x0000000418007220 */ /* 0x042fe20000400000 */
[----:B------:R-:W-:Y:S02]  /*7d60*/  HADD2.F32 R4, -RZ, R28.H1_H1 ;  /* 0x3000001cff047230 */ /* 0x000fe40000004100 */
[C---:B------:R-:W-:Y:S01]  /*7d70*/  FMUL R2, R24.reuse, R5 ;  /* 0x0000000518027220 */ /* 0x040fe20000400000 */
[C---:B------:R-:W-:Y:S01]  /*7d80*/  FMUL R7, R24.reuse, R7 ;  /* 0x0000000718077220 */ /* 0x040fe20000400000 */
[C---:B------:R-:W-:Y:S01]  /*7d90*/  FFMA R0, R27.reuse, R3, R0 ;  /* 0x000000031b007223 */ /* 0x040fe20000000000 */
[C---:B------:R-:W-:Y:S01]  /*7da0*/  FMUL R3, R24.reuse, R6 ;  /* 0x0000000618037220 */ /* 0x040fe20000400000 */
[C---:B------:R-:W-:Y:S01]  /*7db0*/  FFMA R2, R27.reuse, R4, R2 ;  /* 0x000000041b027223 */ /* 0x040fe20000000002 */
[C---:B------:R-:W-:Y:S01]  /*7dc0*/  FMUL R4, R24.reuse, R8 ;  /* 0x0000000818047220 */ /* 0x040fe20000400000 */
[C---:B------:R-:W-:Y:S01]  /*7dd0*/  FMUL R8, R24.reuse, R12 ;  /* 0x0000000c18087220 */ /* 0x040fe20000400000 */
[----:B------:R-:W-:Y:S01]  /*7de0*/  FMUL R12, R24, R16 ;  /* 0x00000010180c7220 */ /* 0x000fe20000400000 */
[C---:B------:R-:W-:Y:S01]  /*7df0*/  FFMA R3, R27.reuse, R20, R3 ;  /* 0x000000141b037223 */ /* 0x040fe20000000003 */
[----:B------:R-:W-:Y:S01]  /*7e00*/  F2FP.F16.F32.PACK_AB R32, R2, R0 ;  /* 0x000000000220723e */ /* 0x000fe200000000ff */
[--C-:B------:R-:W-:Y:S02]  /*7e10*/  HADD2.F32 R16, -RZ, R30.reuse.H0_H0 ;  /* 0x2000001eff107230 */ /* 0x100fe40000004100 */
[C---:B------:R-:W-:Y:S01]  /*7e20*/  FMUL R5, R24.reuse, R9 ;  /* 0x0000000918057220 */ /* 0x040fe20000400000 */
[----:B------:R-:W-:Y:S02]  /*7e30*/  HADD2.F32 R0, -RZ, R30.H1_H1 ;  /* 0x3000001eff007230 */ /* 0x000fe40000004100 */
[C---:B------:R-:W-:Y:S01]  /*7e40*/  FFMA R7, R27.reuse, R21, R7 ;  /* 0x000000151b077223 */ /* 0x040fe20000000007 */
[--C-:B------:R-:W-:Y:S02]  /*7e50*/  HADD2.F32 R2, -RZ, R31.reuse.H0_H0 ;  /* 0x2000001fff027230 */ /* 0x100fe40000004100 */
[C---:B------:R-:W-:Y:S01]  /*7e60*/  FMUL R6, R24.reuse, R10 ;  /* 0x0000000a18067220 */ /* 0x040fe20000400000 */
[C---:B------:R-:W-:Y:S01]  /*7e70*/  FFMA R4, R27.reuse, R16, R4 ;  /* 0x000000101b047223 */ /* 0x040fe20000000004 */
[----:B------:R-:W-:Y:S01]  /*7e80*/  FFMA R5, R27, R0, R5 ;  /* 0x000000001b057223 */ /* 0x000fe20000000005 */
[----:B------:R-:W-:Y:S01]  /*7e90*/  F2FP.F16.F32.PACK_AB R33, R7, R3 ;  /* 0x000000030721723e */ /* 0x000fe200000000ff */
[----:B------:R-:W-:Y:S02]  /*7ea0*/  HADD2.F32 R16, -RZ, R31.H1_H1 ;  /* 0x3000001fff107230 */ /* 0x000fe40000004100 */
        /* <DEDUP_REMOVED lines=9> */
[C---:B------:R-:W-:Y:S01]  /*7f40*/  FFMA R8, R27.reuse, R0, R8 ;  /* 0x000000001b087223 */ /* 0x040fe20000000008 */
[C---:B------:R-:W-:Y:S01]  /*7f50*/  FFMA R9, R27.reuse, R2, R9 ;  /* 0x000000021b097223 */ /* 0x040fe20000000009 */
[----:B------:R-:W-:Y:S02]  /*7f60*/  HADD2.F32 R0, -RZ, R37.H1_H1 ;  /* 0x30000025ff007230 */ /* 0x000fe40000004100 */
[----:B------:R-:W-:Y:S01]  /*7f70*/  FFMA R10, R27, R3, R10 ;  /* 0x000000031b0a7223 */ /* 0x000fe2000000000a */
[----:B------:R-:W-:Y:S01]  /*7f80*/  F2FP.F16.F32.PACK_AB R35, R11, R6 ;  /* 0x000000060b23723e */ /* 0x000fe200000000ff */
[C---:B------:R-:W-:Y:S01]  /*7f90*/  FMUL R15, R24.reuse, R15 ;  /* 0x0000000f180f7220 */ /* 0x040fe20000400000 */
[--C-:B------:R-:W-:Y:S02]  /*7fa0*/  HADD2.F32 R2, -RZ, R38.reuse.H0_H0 ;  /* 0x20000026ff027230 */ /* 0x100fe40000004100 */
[C---:B------:R-:W-:Y:S01]  /*7fb0*/  FMUL R13, R24.reuse, R17 ;  /* 0x00000011180d7220 */ /* 0x040fe20000400000 */
[----:B------:R-:W-:Y:S01]  /*7fc0*/  HADD2.F32 R3, -RZ, R38.H1_H1 ;  /* 0x30000026ff037230 */ /* 0x000fe20000004100 */
[----:B------:R1:W-:Y:S01]  /*7fd0*/  STSM.16.M88.4 [R60+0x2400], R32 ;  /* 0x002400203c007844 */ /* 0x0003e20000000200 */
[----:B------:R-:W-:Y:S01]  /*7fe0*/  F2FP.F16.F32.PACK_AB R8, R9, R8 ;  /* 0x000000080908723e */ /* 0x000fe200000000ff */
[--C-:B------:R-:W-:Y:S02]  /*7ff0*/  HADD2.F32 R4, -RZ, R39.reuse.H0_H0 ;  /* 0x20000027ff047230 */ /* 0x100fe40000004100 */
[C---:B------:R-:W-:Y:S01]  /*8000*/  FMUL R14, R24.reuse, R18 ;  /* 0x00000012180e7220 */ /* 0x040fe20000400000 */
[----:B------:R-:W-:Y:S02]  /*8010*/  HADD2.F32 R5, -RZ, R39.H1_H1 ;  /* 0x30000027ff057230 */ /* 0x000fe40000004100 */
[C---:B------:R-:W-:Y:S01]  /*8020*/  FFMA R15, R27.reuse, R0, R15 ;  /* 0x000000001b0f7223 */ /* 0x040fe2000000000f */
[----:B------:R-:W-:Y:S01]  /*8030*/  MOV R0, UR45 ;  /* 0x0000002d00007c02 */ /* 0x000fe20008000f00 */
        /* <DEDUP_REMOVED lines=18> */
[----:B---3--:R-:W3:Y:S01]  /*8160*/  FENCE.VIEW.ASYNC.S ;  /* 0x00000000000073c6 */ /* 0x008ee20000000000 */
[----:B------:R-:W-:Y:S01]  /*8170*/  @P6 PRMT R0, R65, 0x654, R0 ;  /* 0x0000065441006816 */ /* 0x000fe20000000000 */
[----:B---3--:R-:W-:Y:S06]  /*8180*/  BAR.SYNC.DEFER_BLOCKING 0x1, 0x80 ;  /* 0x0042000000007b1d */ /* 0x008fec0000010000 */
[----:B------:R-:W-:Y:S05]  /*8190*/  @P0 BRA `(.L_x_137) ;  /* 0x0000000000280947 */ /* 0x000fea0003800000 */
[----:B------:R-:W3:Y:S01]  /*81a0*/  LDCU.64 UR6, c[0x0][0x348] ;  /* 0x00006900ff0677ac */ /* 0x000ee20008000a00 */
[----:B------:R-:W-:Y:S02]  /*81b0*/  UIADD3 UR9, UPT, UPT, UR49, 0x40, URZ ;  /* 0x0000004031097890 */ /* 0x000fe4000fffe0ff */
[----:B------:R-:W-:Y:S01]  /*81c0*/  UIADD3 UR8, UPT, UPT, UR44, 0x2400, URZ ;  /* 0x000024002c087890 */ /* 0x000fe2000fffe0ff */
[----:B------:R-:W-:Y:S01]  /*81d0*/  UMOV UR10, UR50 ;  /* 0x00000032000a7c82 */ /* 0x000fe20008000000 */
[----:B------:R-:W-:Y:S01]  /*81e0*/  UMOV UR11, UR36 ;  /* 0x00000024000b7c82 */ /* 0x000fe20008000000 */
[----:B---3--:R-:W-:Y:S04]  /*81f0*/  UIADD3 UR4, UP0, UPT, UR6, 0x680, URZ ;  /* 0x0000068006047890 */ /* 0x008fe8000ff1e0ff */
[----:B------:R-:W-:Y:S09]  /*8200*/  UIADD3.X UR5, UPT, UPT, URZ, UR7, URZ, UP0, !UPT ;  /* 0x00000007ff057290 */ /* 0x000ff200087fe4ff */
[----:B------:R3:W-:Y:S01]  /*8210*/  UTMASTG.3D [UR8], [UR4] ;  /* 0x00000008040073b5 */ /* 0x0007e20008010000 */
[----:B------:R0:W-:Y:S01]  /*8220*/  UTMACMDFLUSH ;  /* 0x00000000000079b7 */ /* 0x0001e20000000000 */
[----:B---3--:R-:W-:Y:S04]  /*8230*/  DEPBAR.LE SB0, 0x1 ;  /* 0x000080400000791a */ /* 0x008fe80000000000 */
.L_x_137:
[----:B------:R-:W-:Y:S05]  /*8240*/  BSYNC.RECONVERGENT B0 ;  /* 0x0000000000007941 */ /* 0x000fea0003800200 */
.L_x_136:
        /* <DEDUP_REMOVED lines=8> */
[----:B---3--:R-:W-:Y:S06]  /*82d0*/  @!P6 BRA `(.L_x_139) ;  /* 0x000000000040e947 */ /* 0x008fec0003800000 */
        /* <DEDUP_REMOVED lines=8> */
[----:B------:R-:W3:Y:S02]  /*8360*/  SYNCS.PHASECHK.TRANS64.TRYWAIT P0, [R3+URZ+0x110], R0 ;  /* 0x00011000030075a7 */ /* 0x000ee400080011ff */
[----:B---3--:R-:W-:Y:S05]  /*8370*/  @!P0 BRA `(.L_x_142) ;  /* 0x0000001800c48947 */ /* 0x008fea0003800000 */
.L_x_141:
[----:B------:R-:W-:Y:S05]  /*8380*/  BSYNC B0 ;  /* 0x0000000000007941 */ /* 0x000fea0003800000 */
.L_x_140:
[----:B------:R-:W-:Y:S11]  /*8390*/  ISETP.NE.AND P0, PT, R64, RZ, PT ;  /* 0x000000ff4000720c */ /* 0x000ff60003f05270 */
[----:B------:R-:W-:Y:S02]  /*83a0*/  @!UPT UIADD3 URZ, UPT, UPT, URZ, URZ, URZ ;  /* 0x000000fffffff290 */ /* 0x000fe4000fffe0ff */
[----:B------:R-:W-:Y:S05]  /*83b0*/  @P0 WARPSYNC.ALL ;  /* 0x0000000000000948 */ /* 0x000fea0003800000 */
[----:B------:R4:W1:Y:S04]  /*83c0*/  @P0 LDSM.16.M88.4 R28, [R61+UR44+0x400] ;  /* 0x0004002c3d1c083b */ /* 0x0008680008000200 */
[----:B------:R4:W1:Y:S02]  /*83d0*/  @P0 LDSM.16.M88.4 R36, [R2+0x400] ;  /* 0x000400000224083b */ /* 0x0008640000000200 */
.L_x_139:
[----:B------:R-:W-:Y:S05]  /*83e0*/  BSYNC B1 ;  /* 0x0000000000017941 */ /* 0x000fea0003800000 */
.L_x_138:
[----:B---3--:R-:W-:Y:S05]  /*83f0*/  VIADD R0, R25, 0x60 ;  /* 0x0000006019007836 */ /* 0x008fea0000000000 */
[----:B------:R-:W-:Y:S04]  /*8400*/  SHF.R.U32.HI R0, RZ, 0x15, R0 ;  /* 0x00000015ff007819 */ /* 0x000fe80000011600 */
[----:B------:R-:W-:Y:S11]  /*8410*/  LOP3.LUT P0, RZ, R0, 0x3, R46, 0x48, !PT ;  /* 0x0000000300ff7812 */ /* 0x000ff6000780482e */
[----:B------:R-:W-:Y:S02]  /*8420*/  @!UPT UIADD3 URZ, UPT, UPT, URZ, URZ, URZ ;  /* 0x000000fffffff290 */ /* 0x000fe4000fffe0ff */
[----:B------:R-:W-:Y:S05]  /*8430*/  @!P0 BRA `(.L_x_143) ;  /* 0x0000000000408947 */ /* 0x000fea0003800000 */
[----:B------:R-:W3:Y:S01]  /*8440*/  LDCU.64 UR8, c[0x4][0x70] ;  /* 0x01000e00ff0877ac */ /* 0x000ee20008000a00 */
[----:B------:R-:W-:Y:S01]  /*8450*/  MOV R3, 0x0 ;  /* 0x0000000000037802 */ /* 0x000fe20000000f00 */
[----:B------:R-:W-:Y:S02]  /*8460*/  HFMA2 R12, -RZ, RZ, 0, 5.9604644775390625e-08 ;  /* 0x00000001ff0c7431 */ /* 0x000fe400000001ff */
[----:B-1----:R-:W-:Y:S02]  /*8470*/  IMAD.MOV.U32 R8, RZ, RZ, 0x192 ;  /* 0x00000192ff087424 */ /* 0x002fe400078e00ff */
[----:B------:R-:W-:Y:S01]  /*8480*/  IMAD.MOV.U32 R13, RZ, RZ, RZ ;  /* 0x000000ffff0d7224 */ /* 0x000fe200078e00ff */
[----:B------:R-:W1:Y:S01]  /*8490*/  LDCU.64 UR6, c[0x4][0x78] ;  /* 0x01000f00ff0677ac */ /* 0x000e620008000a00 */
[----:B----4-:R-:W4:Y:S01]  /*84a0*/  LDC.64 R2, c[0x4][R3] ;  /* 0x0100000003027b82 */ /* 0x010f220000000a00 */
        /* <DEDUP_REMOVED lines=9> */
.L_x_143:
[----:B------:R-:W-:Y:S01]  /*8540*/  ISETP.NE.AND P0, PT, R57, RZ, PT ;  /* 0x000000ff3900720c */ /* 0x000fe20003f05270 */
[----:B------:R-:W-:Y:S05]  /*8550*/  WARPSYNC.ALL ;  /* 0x0000000000007948 */ /* 0x000fea0003800000 */
[----:B------:R-:W-:Y:S01]  /*8560*/  R2UR UR4, R25 ;  /* 0x00000000190472ca */ /* 0x000fe200000e0000 */
[----:B------:R-:W3:Y:S01]  /*8570*/  S2UR UR5, SR_CgaCtaId ;  /* 0x00000000000579c3 */ /* 0x000ee20000008800 */
[--C-:B-1----:R-:W-:Y:S01]  /*8580*/  HADD2.F32 R0, -RZ, R28.reuse.H0_H0 ;  /* 0x2000001cff007230 */ /* 0x102fe20000004100 */
[----:B------:R-:W-:Y:S01]  /*8590*/  BSSY.RECONVERGENT B0, `(.L_x_144) ;  /* 0x0000052000007945 */ /* 0x000fe20003800200 */
[----:B----4-:R-:W-:Y:S02]  /*85a0*/  HADD2.F32 R2, -RZ, R28.H1_H1 ;  /* 0x3000001cff027230 */ /* 0x010fe40000004100 */
[--C-:B------:R-:W-:Y:S02]  /*85b0*/  HADD2.F32 R3, -RZ, R29.reuse.H0_H0 ;  /* 0x2000001dff037230 */ /* 0x100fe40000004100 */
[----:B------:R-:W-:Y:S02]  /*85c0*/  HADD2.F32 R20, -RZ, R29.H1_H1 ;  /* 0x3000001dff147230 */ /* 0x000fe40000004100 */
[--C-:B------:R-:W-:Y:S02]  /*85d0*/  HADD2.F32 R21, -RZ, R30.reuse.H0_H0 ;  /* 0x2000001eff157230 */ /* 0x100fe40000004100 */
[----:B------:R-:W-:Y:S01]  /*85e0*/  HADD2.F32 R25, -RZ, R30.H1_H1 ;  /* 0x3000001eff197230 */ /* 0x000fe20000004100 */
[----:B------:R-:W1:Y:S01]  /*85f0*/  LDTM.16dp256bit.x4 R4, tmem[UR4+0x60] ;  /* 0x00006004000479ee */ /* 0x000e620008120000 */
[----:B------:R-:W-:Y:S01]  /*8600*/  R2UR UR4, R26 ;  /* 0x000000001a0472ca */ /* 0x000fe200000e0000 */
[----:B------:R-:W-:Y:S01]  /*8610*/  NOP ;  /* 0x0000000000007918 */ /* 0x000fe20000000000 */
[--C-:B------:R-:W-:Y:S02]  /*8620*/  HADD2.F32 R26, -RZ, R31.reuse.H0_H0 ;  /* 0x2000001fff1a7230 */ /* 0x100fe40000004100 */
[----:B------:R-:W-:Y:S02]  /*8630*/  HADD2.F32 R28, -RZ, R31.H1_H1 ;  /* 0x3000001fff1c7230 */ /* 0x000fe40000004100 */
[--C-:B------:R-:W-:Y:S02]  /*8640*/  HADD2.F32 R29, -RZ, R36.reuse.H0_H0 ;  /* 0x20000024ff1d7230 */ /* 0x100fe40000004100 */
[----:B------:R-:W-:Y:S02]  /*8650*/  HADD2.F32 R30, -RZ, R36.H1_H1 ;  /* 0x30000024ff1e7230 */ /* 0x000fe40000004100 */
[--C-:B------:R-:W-:Y:S02]  /*8660*/  HADD2.F32 R31, -RZ, R37.reuse.H0_H0 ;  /* 0x20000025ff1f7230 */ /* 0x100fe40000004100 */
[----:B------:R-:W-:Y:S01]  /*8670*/  HADD2.F32 R32, -RZ, R37.H1_H1 ;  /* 0x30000025ff207230 */ /* 0x000fe20000004100 */
[----:B------:R-:W-:Y:S01]  /*8680*/  UIADD3 UR4, UPT, UPT, UR4, 0x1a0, URZ ;  /* 0x000001a004047890 */ /* 0x000fe2000fffe0ff */
[--C-:B------:R-:W-:Y:S02]  /*8690*/  HADD2.F32 R33, -RZ, R38.reuse.H0_H0 ;  /* 0x20000026ff217230 */ /* 0x100fe40000004100 */
[----:B------:R-:W-:Y:S02]  /*86a0*/  HADD2.F32 R34, -RZ, R38.H1_H1 ;  /* 0x30000026ff227230 */ /* 0x000fe40000004100 */
[--C-:B------:R-:W-:Y:S02]  /*86b0*/  HADD2.F32 R35, -RZ, R39.reuse.H0_H0 ;  /* 0x20000027ff237230 */ /* 0x100fe40000004100 */
[----:B------:R-:W-:Y:S02]  /*86c0*/  HADD2.F32 R36, -RZ, R39.H1_H1 ;  /* 0x30000027ff247230 */ /* 0x000fe40000004100 */
[C---:B-1----:R-:W-:Y:S01]  /*86d0*/  FMUL R4, R24.reuse, R4 ;  /* 0x0000000418047220 */ /* 0x042fe20000400000 */
[----:B---3--:R-:W-:Y:S01]  /*86e0*/  UPRMT UR4, UR5, 0x654, UR4 ;  /* 0x0000065405047896 */ /* 0x008fe20008000004 */
[C---:B------:R-:W-:Y:S01]  /*86f0*/  FMUL R5, R24.reuse, R5 ;  /* 0x0000000518057220 */ /* 0x040fe20000400000 */
[C---:B------:R-:W-:Y:S01]  /*8700*/  FMUL R6, R24.reuse, R6 ;  /* 0x0000000618067220 */ /* 0x040fe20000400000 */
[C---:B------:R-:W-:Y:S01]  /*8710*/  FFMA R4, R27.reuse, R0, R4 ;  /* 0x000000001b047223 */ /* 0x040fe20000000004 */
[C---:B------:R-:W-:Y:S01]  /*8720*/  FMUL R7, R24.reuse, R7 ;  /* 0x0000000718077220 */ /* 0x040fe20000400000 */
[C---:B------:R-:W-:Y:S01]  /*8730*/  FFMA R5, R27.reuse, R2, R5 ;  /* 0x000000021b057223 */ /* 0x040fe20000000005 */
[C---:B------:R-:W-:Y:S01]  /*8740*/  FFMA R6, R27.reuse, R3, R6 ;  /* 0x000000031b067223 */ /* 0x040fe20000000006 */
[C---:B------:R-:W-:Y:S01]  /*8750*/  FMUL R8, R24.reuse, R8 ;  /* 0x0000000818087220 */ /* 0x040fe20000400000 */
[----:B------:R-:W-:Y:S01]  /*8760*/  FFMA R7, R27, R20, R7 ;  /* 0x000000141b077223 */ /* 0x000fe20000000007 */
[----:B------:R-:W-:Y:S01]  /*8770*/  SYNCS.ARRIVE.TRANS64.RED.A1T0 RZ, [UR4], RZ ;  /* 0x000000ffffff79a7 */ /* 0x000fe20008100404 */
[----:B------:R-:W-:Y:S01]  /*8780*/  F2FP.F16.F32.PACK_AB R4, R5, R4 ;  /* 0x000000040504723e */ /* 0x000fe200000000ff */
[----:B------:R-:W-:Y:S01]  /*8790*/  FFMA R8, R27, R21, R8 ;  /* 0x000000151b087223 */ /* 0x000fe20000000008 */
[C---:B------:R-:W-:Y:S01]  /*87a0*/  FMUL R9, R24.reuse, R9 ;  /* 0x0000000918097220 */ /* 0x040fe20000400000 */
[----:B------:R-:W-:Y:S01]  /*87b0*/  F2FP.F16.F32.PACK_AB R5, R7, R6 ;  /* 0x000000060705723e */ /* 0x000fe200000000ff */
[C---:B------:R-:W-:Y:S01]  /*87c0*/  FMUL R0, R24.reuse, R10 ;  /* 0x0000000a18007220 */ /* 0x040fe20000400000 */
[C---:B------:R-:W-:Y:S01]  /*87d0*/  FMUL R2, R24.reuse, R11 ;  /* 0x0000000b18027220 */ /* 0x040fe20000400000 */
[C---:B------:R-:W-:Y:S01]  /*87e0*/  FMUL R3, R24.reuse, R12 ;  /* 0x0000000c18037220 */ /* 0x040fe20000400000 */
[C---:B------:R-:W-:Y:S01]  /*87f0*/  FFMA R9, R27.reuse, R25, R9 ;  /* 0x000000191b097223 */ /* 0x040fe20000000009 */
[C---:B------:R-:W-:Y:S01]  /*8800*/  FMUL R10, R24.reuse, R13 ;  /* 0x0000000d180a7220 */ /* 0x040fe20000400000 */
[C---:B------:R-:W-:Y:S01]  /*8810*/  FFMA R0, R27.reuse, R26, R0 ;  /* 0x0000001a1b007223 */ /* 0x040fe20000000000 */
[C---:B------:R-:W-:Y:S01]  /*8820*/  FMUL R11, R24.reuse, R14 ;  /* 0x0000000e180b7220 */ /* 0x040fe20000400000 */
[C---:B------:R-:W-:Y:S01]  /*8830*/  FFMA R2, R27.reuse, R28, R2 ;  /* 0x0000001c1b027223 */ /* 0x040fe20000000002 */
[C---:B------:R-:W-:Y:S01]  /*8840*/  FMUL R15, R24.reuse, R15 ;  /* 0x0000000f180f7220 */ /* 0x040fe20000400000 */
[C---:B------:R-:W-:Y:S01]  /*8850*/  FMUL R12, R24.reuse, R16 ;  /* 0x00000010180c7220 */ /* 0x040fe20000400000 */
[C---:B------:R-:W-:Y:S01]  /*8860*/  FFMA R3, R27.reuse, R29, R3 ;  /* 0x0000001d1b037223 */ /* 0x040fe20000000003 */
[C---:B------:R-:W-:Y:S01]  /*8870*/  FMUL R13, R24.reuse, R17 ;  /* 0x00000011180d7220 */ /* 0x040fe20000400000 */
[C---:B------:R-:W-:Y:S01]  /*8880*/  FFMA R10, R27.reuse, R30, R10 ;  /* 0x0000001e1b0a7223 */ /* 0x040fe2000000000a */
[C---:B------:R-:W-:Y:S01]  /*8890*/  FMUL R14, R24.reuse, R18 ;  /* 0x00000012180e7220 */ /* 0x040fe20000400000 */
[C---:B------:R-:W-:Y:S01]  /*88a0*/  FFMA R11, R27.reuse, R31, R11 ;  /* 0x0000001f1b0b7223 */ /* 0x040fe2000000000b */
        /* <DEDUP_REMOVED lines=32> */
.L_x_145:
[----:B------:R-:W-:Y:S05]  /*8ab0*/  BSYNC.RECONVERGENT B0 ;  /* 0x0000000000007941 */ /* 0x000fea0003800200 */
.L_x_144:
[----:B------:R-:W-:Y:S01]  /*8ac0*/  BAR.SYNC.DEFER_BLOCKING 0x1, 0x80 ;  /* 0x0042000000007b1d */ /* 0x000fe20000010000 */
[----:B------:R-:W-:Y:S01]  /*8ad0*/  UISETP.NE.AND UP0, UPT, UR47, -0x4, UPT ;  /* 0xfffffffc2f00788c */ /* 0x000fe2000bf05270 */
[----:B------:R-:W-:Y:S08]  /*8ae0*/  IADD3 R22, PT, PT, R22, 0x1, RZ ;  /* 0x0000000116167810 */ /* 0x000ff00007ffe0ff */
[----:B------:R-:W-:Y:S05]  /*8af0*/  BRA.U !UP0, `(.L_x_146) ;  /* 0x0000000108247547 */ /* 0x000fea000b800000 */
[----:B------:R-:W-:Y:S01]  /*8b00*/  ISETP.NE.AND P0, PT, R58, RZ, PT ;  /* 0x000000ff3a00720c */ /* 0x000fe20003f05270 */
[----:B------:R-:W-:Y:S01]  /*8b10*/  IMAD.U32 R0, RZ, RZ, UR46 ;  /* 0x0000002eff007e24 */ /* 0x000fe2000f8e00ff */
[----:B------:R-:W-:Y:S04]  /*8b20*/  UIADD3 UR4, UPT, UPT, UR46, 0x1, URZ ;  /* 0x000000012e047890 */ /* 0x000fe8000fffe0ff */
[----:B------:R-:W-:Y:S04]  /*8b30*/  UISETP.NE.AND UP0, UPT, UR4, 0x4, UPT ;  /* 0x000000040400788c */ /* 0x000fe8000bf05270 */
[----:B------:R-:W-:Y:S03]  /*8b40*/  USEL UR46, UR4, URZ, UP0 ;  /* 0x000000ff042e7287 */ /* 0x000fe60008000000 */
[----:B------:R-:W-:Y:S05]  /*8b50*/  @P0 LEA R0, R0, UR44, 0x3 ;  /* 0x0000002c00000c11 */ /* 0x000fea000f8e18ff */
[----:B------:R-:W-:Y:S05]  /*8b60*/  @P0 VIADD R0, R0, 0x130 ;  /* 0x0000013000000836 */ /* 0x000fea0000000000 */
[----:B------:R-:W-:Y:S04]  /*8b70*/  @P0 PRMT R0, R65, 0x654, R0 ;  /* 0x0000065441000816 */ /* 0x000fe80000000000 */
[----:B------:R3:W-:Y:S03]  /*8b80*/  @P0 SYNCS.ARRIVE.TRANS64.RED.A1T0 RZ, [R0+URZ], RZ ;  /* 0x000000ff00ff09a7 */ /* 0x0007e600081004ff */
.L_x_146:
[----:B------:R-:W-:Y:S01]  /*8b90*/  R2UR UR5, R47 ;  /* 0x000000002f0572ca */ /* 0x000fe200000e0000 */
[----:B------:R-:W-:Y:S01]  /*8ba0*/  UISETP.NE.AND UP0, UPT, UR61, URZ, UPT ;  /* 0x000000ff3d00728c */ /* 0x000fe2000bf05270 */
[----:B------:R-:W-:Y:S01]  /*8bb0*/  R2UR UR4, R48 ;  /* 0x00000000300472ca */ /* 0x000fe200000e0000 */
[----:B------:R-:W-:Y:S01]  /*8bc0*/  UIADD3 UR47, UPT, UPT, UR47, 0x4, URZ ;  /* 0x000000042f2f7890 */ /* 0x000fe2000fffe0ff */
[----:B------:R-:W-:Y:S01]  /*8bd0*/  ISETP.NE.AND P0, PT, R52, 0x2, PT ;  /* 0x000000023400780c */ /* 0x000fe20003f05270 */
[----:B------:R-:W-:Y:S01]  /*8be0*/  UMOV UR36, UR60 ;  /* 0x0000003c00247c82 */ /* 0x000fe20008000000 */
[----:B------:R-:W-:Y:S02]  /*8bf0*/  ISETP.NE.AND P1, PT, R22, 0x4, PT ;  /* 0x000000041600780c */ /* 0x000fe40003f25270 */
[----:B------:R-:W-:Y:S02]  /*8c00*/  SEL R2, RZ, 0x1, P0 ;  /* 0x00000001ff027807 */ /* 0x000fe40000000000 */
[----:B---3--:R-:W-:Y:S02]  /*8c10*/  SEL R0, RZ, 0x1, P1 ;  /* 0x00000001ff007807 */ /* 0x008fe40000800000 */
[----:B------:R-:W-:Y:S01]  /*8c20*/  LOP3.LUT R53, R53, R2, RZ, 0x3c, !PT ;  /* 0x0000000235357212 */ /* 0x000fe200078e3cff */
[----:B------:R-:W-:Y:S01]  /*8c30*/  UIADD3 UR31, UPT, UPT, UR37, UR5, URZ ;  /* 0x00000005251f7290 */ /* 0x000fe2000fffe0ff */
[----:B------:R-:W-:Y:S01]  /*8c40*/  LOP3.LUT R54, R54, R0, RZ, 0x3c, !PT ;  /* 0x0000000036367212 */ /* 0x000fe200078e3cff */
[----:B------:R-:W-:Y:S01]  /*8c50*/  UIADD3 UR30, UPT, UPT, UR38, UR4, URZ ;  /* 0x00000004261e7290 */ /* 0x000fe2000fffe0ff */
[----:B------:R-:W-:Y:S02]  /*8c60*/  SEL R52, R52, RZ, P0 ;  /* 0x000000ff34347207 */ /* 0x000fe40000000000 */
[----:B------:R-:W-:Y:S01]  /*8c70*/  SEL R22, R22, RZ, P1 ;  /* 0x000000ff16167207 */ /* 0x000fe20000800000 */
[----:B------:R-:W-:Y:S08]  /*8c80*/  BRA.U UP0, `(.L_x_147) ;  /* 0xffffffcd00b07547 */ /* 0x000ff0000b83ffff */
[----:B------:R-:W-:-:S13]  /*8c90*/  R2UR UR4, R49 ;  /* 0x00000000310472ca */ /* 0x000fda00000e0000 */
[----:B------:R-:W-:-:S09]  /*8ca0*/  UISETP.NE.AND UP0, UPT, UR4, URZ, UPT ;  /* 0x000000ff0400728c */ /* 0x000fd2000bf05270 */
[----:B------:R-:W-:Y:S05]  /*8cb0*/  BRA.U !UP0, `(.L_x_148) ;  /* 0x0000000108487547 */ /* 0x000fea000b800000 */
[----:B------:R-:W3:Y:S02]  /*8cc0*/  LDCU.64 UR4, c[0x0][0x890] ;  /* 0x00011200ff0477ac */ /* 0x000ee40008000a00 */
[----:B---3--:R-:W-:-:S04]  /*8cd0*/  UISETP.NE.U32.AND UP0, UPT, UR4, URZ, UPT ;  /* 0x000000ff0400728c */ /* 0x008fc8000bf05070 */
[----:B------:R-:W-:-:S09]  /*8ce0*/  UISETP.NE.AND.EX UP0, UPT, UR5, URZ, UPT, UP0 ;  /* 0x000000ff0500728c */ /* 0x000fd2000bf05300 */
[----:B------:R-:W-:Y:S05]  /*8cf0*/  BRA.U UP0, `(.L_x_149) ;  /* 0x00000001000c7547 */ /* 0x000fea000b800000 */
[----:B------:R-:W-:-:S13]  /*8d00*/  FSETP.NEU.AND P0, PT, R27, RZ, PT ;  /* 0x000000ff1b00720b */ /* 0x000fda0003f0d000 */
[----:B------:R-:W-:Y:S05]  /*8d10*/  @!P0 EXIT ;  /* 0x000000000000894d */ /* 0x000fea0003800000 */
[----:B------:R-:W-:Y:S05]  /*8d20*/  BRA `(.L_x_148) ;  /* 0x00000000002c7947 */ /* 0x000fea0003800000 */
.L_x_149:
[----:B------:R-:W-:Y:S01]  /*8d30*/  ISETP.NE.AND P0, PT, R51, RZ, PT ;  /* 0x000000ff3300720c */ /* 0x000fe20003f05270 */
[----:B------:R-:W-:-:S12]  /*8d40*/  BSSY.RECONVERGENT B0, `(.L_x_148) ;  /* 0x0000009000007945 */ /* 0x000fd80003800200 */
[----:B------:R-:W-:Y:S05]  /*8d50*/  @P0 BRA `(.L_x_150) ;  /* 0x0000000000140947 */ /* 0x000fea0003800000 */
[----:B------:R-:W3:Y:S02]  /*8d60*/  LDCU.64 UR4, c[0x0][0x888] ;  /* 0x00011100ff0477ac */ /* 0x000ee40008000a00 */
[----:B---3--:R-:W-:-:S04]  /*8d70*/  ISETP.NE.U32.AND P0, PT, RZ, UR4, PT ;  /* 0x00000004ff007c0c */ /* 0x008fc8000bf05070 */
[----:B------:R-:W-:-:S13]  /*8d80*/  ISETP.NE.AND.EX P0, PT, RZ, UR5, PT, P0 ;  /* 0x00000005ff007c0c */ /* 0x000fda000bf05300 */
[----:B------:R-:W-:Y:S05]  /*8d90*/  @!P0 EXIT ;  /* 0x000000000000894d */ /* 0x000fea0003800000 */
[----:B------:R-:W-:Y:S05]  /*8da0*/  BRA `(.L_x_151) ;  /* 0x0000000000087947 */ /* 0x000fea0003800000 */
.L_x_150:
[----:B------:R-:W-:-:S13]  /*8db0*/  FSETP.NEU.AND P0, PT, R27, RZ, PT ;  /* 0x000000ff1b00720b */ /* 0x000fda0003f0d000 */
[----:B------:R-:W-:Y:S05]  /*8dc0*/  @!P0 EXIT ;  /* 0x000000000000894d */ /* 0x000fea0003800000 */
.L_x_151:
[----:B------:R-:W-:Y:S05]  /*8dd0*/  BSYNC.RECONVERGENT B0 ;  /* 0x0000000000007941 */ /* 0x000fea0003800200 */
.L_x_148:
[----:B------:R-:W3:Y:S01]  /*8de0*/  S2UR UR5, SR_CgaCtaId ;  /* 0x00000000000579c3 */ /* 0x000ee20000008800 */
[----:B------:R-:W-:Y:S01]  /*8df0*/  ULEA UR4, UR46, UR44, 0x3 ;  /* 0x0000002c2e047291 */ /* 0x000fe2000f8e18ff */
[----:B------:R-:W-:-:S04]  /*8e00*/  DEPBAR.LE SB0, 0x0 ;  /* 0x000080000000791a */ /* 0x000fc80000000000 */
[----:B------:R-:W-:-:S04]  /*8e10*/  UIADD3 UR4, UPT, UPT, UR4, 0x130, URZ ;  /* 0x0000013004047890 */ /* 0x000fc8000fffe0ff */
[----:B---3--:R-:W-:-:S09]  /*8e20*/  UPRMT UR4, UR5, 0x654, UR4 ;  /* 0x0000065405047896 */ /* 0x008fd20008000004 */
[----:B------:R-:W-:Y:S01]  /*8e30*/  SYNCS.ARRIVE.TRANS64.RED.A1T0 RZ, [UR4], RZ ;  /* 0x000000ffffff79a7 */ /* 0x000fe20008100404 */
[----:B------:R-:W-:Y:S05]  /*8e40*/  EXIT ;  /* 0x000000000000794d */ /* 0x000fea0003800000 */
.L_x_25:
[----:B-1----:R1:W3:Y:S02]  /*8e50*/  SYNCS.PHASECHK.TRANS64.TRYWAIT P0, [R0+URZ+0x1d0], R2 ;  /* 0x0001d002000075a7 */ /* 0x0022e400080011ff */
[----:B---3--:R-:W-:Y:S05]  /*8e60*/  @!P0 NANOSLEEP.SYNCS 0x989680 ;  /* 0x009896800000895d */ /* 0x008fea0003900000 */
[----:B------:R-:W3:Y:S02]  /*8e70*/  @!P0 SYNCS.PHASECHK.TRANS64 P0, [R0+URZ+0x1d0], R2 ;  /* 0x0001d002000085a7 */ /* 0x000ee400080010ff */
[----:B---3--:R-:W-:Y:S05]  /*8e80*/  @!P0 BRA `(.L_x_25) ;  /* 0xfffffffc00f08947 */ /* 0x008fea000383ffff */
[----:B------:R-:W-:Y:S05]  /*8e90*/  BRA `(.L_x_152) ;  /* 0xffffff8800fc7947 */ /* 0x000fea000383ffff */
.L_x_28:
[----:B-1----:R-:W-:-:S07]  /*8ea0*/  MOV R0, UR33 ;  /* 0x0000002100007c02 */ /* 0x002fce0008000f00 */
.L_x_153:
[----:B-1----:R1:W3:Y:S02]  /*8eb0*/  SYNCS.PHASECHK.TRANS64.TRYWAIT P0, [R0+URZ+0x88], R3 ;  /* 0x00008803000075a7 */ /* 0x0022e400080011ff */
[----:B---3--:R-:W-:Y:S05]  /*8ec0*/  @!P0 NANOSLEEP.SYNCS 0x989680 ;  /* 0x009896800000895d */ /* 0x008fea0003900000 */
[----:B------:R-:W3:Y:S02]  /*8ed0*/  @!P0 SYNCS.PHASECHK.TRANS64 P0, [R0+URZ+0x88], R3 ;  /* 0x00008803000085a7 */ /* 0x000ee400080010ff */
[----:B---3--:R-:W-:Y:S05]  /*8ee0*/  @!P0 BRA `(.L_x_153) ;  /* 0xfffffffc00f08947 */ /* 0x008fea000383ffff */
[----:B------:R-:W-:Y:S05]  /*8ef0*/  BRA `(.L_x_27) ;  /* 0xffffff8c003c7947 */ /* 0x000fea000383ffff */
.L_x_35:
[----:B-1----:R-:W-:-:S07]  /*8f00*/  MOV R0, UR9 ;  /* 0x0000000900007c02 */ /* 0x002fce0008000f00 */
.L_x_154:
[----:B-1----:R1:W3:Y:S02]  /*8f10*/  SYNCS.PHASECHK.TRANS64.TRYWAIT P0, [R0+URZ+0x88], R3 ;  /* 0x00008803000075a7 */ /* 0x0022e400080011ff */
[----:B---3--:R-:W-:Y:S05]  /*8f20*/  @!P0 NANOSLEEP.SYNCS 0x989680 ;  /* 0x009896800000895d */ /* 0x008fea0003900000 */
[----:B------:R-:W3:Y:S02]  /*8f30*/  @!P0 SYNCS.PHASECHK.TRANS64 P0, [R0+URZ+0x88], R3 ;  /* 0x00008803000085a7 */ /* 0x000ee400080010ff */
[----:B---3--:R-:W-:Y:S05]  /*8f40*/  @!P0 BRA `(.L_x_154) ;  /* 0xfffffffc00f08947 */ /* 0x008fea000383ffff */
[----:B------:R-:W-:Y:S05]  /*8f50*/  BRA `(.L_x_34) ;  /* 0xffffff8c00f47947 */ /* 0x000fea000383ffff */
.L_x_40:
[----:B-1----:R1:W3:Y:S02]  /*8f60*/  SYNCS.PHASECHK.TRANS64.TRYWAIT P0, [R3+URZ+0x160], R0 ;  /* 0x00016000030075a7 */ /* 0x0022e400080011ff */
[----:B---3--:R-:W-:Y:S05]  /*8f70*/  @!P0 NANOSLEEP.SYNCS 0x989680 ;  /* 0x009896800000895d */ /* 0x008fea0003900000 */
[----:B------:R-:W3:Y:S02]  /*8f80*/  @!P0 SYNCS.PHASECHK.TRANS64 P0, [R3+URZ+0x160], R0 ;  /* 0x00016000030085a7 */ /* 0x000ee400080010ff */
[----:B---3--:R-:W-:Y:S05]  /*8f90*/  @!P0 BRA `(.L_x_40) ;  /* 0xfffffffc00f08947 */ /* 0x008fea000383ffff */
[----:B------:R-:W-:Y:S05]  /*8fa0*/  BRA `(.L_x_155) ;  /* 0xffffff9000947947 */ /* 0x000fea000383ffff */
.L_x_44:
[----:B------:R-:W-:-:S07]  /*8fb0*/  MOV R0, UR4 ;  /* 0x0000000400007c02 */ /* 0x000fce0008000f00 */
.L_x_156:
[----:B-1----:R1:W3:Y:S02]  /*8fc0*/  SYNCS.PHASECHK.TRANS64.TRYWAIT P0, [R0+URZ], R2 ;  /* 0x00000002000075a7 */ /* 0x0022e400080011ff */
[----:B---3--:R-:W-:Y:S05]  /*8fd0*/  @!P0 NANOSLEEP.SYNCS 0x989680 ;  /* 0x009896800000895d */ /* 0x008fea0003900000 */
[----:B------:R-:W3:Y:S02]  /*8fe0*/  @!P0 SYNCS.PHASECHK.TRANS64 P0, [R0+URZ], R2 ;  /* 0x00000002000085a7 */ /* 0x000ee400080010ff */
[----:B---3--:R-:W-:Y:S05]  /*8ff0*/  @!P0 BRA `(.L_x_156) ;  /* 0xfffffffc00f08947 */ /* 0x008fea000383ffff */
[----:B------:R-:W-:Y:S05]  /*9000*/  BRA `(.L_x_157) ;  /* 0xffffff9800407947 */ /* 0x000fea000383ffff */
.L_x_45:
[----:B------:R-:W-:-:S07]  /*9010*/  MOV R0, UR5 ;  /* 0x0000000500007c02 */ /* 0x000fce0008000f00 */
.L_x_158:
[----:B-1----:R1:W3:Y:S02]  /*9020*/  SYNCS.PHASECHK.TRANS64.TRYWAIT P0, [R0+URZ], R3 ;  /* 0x00000003000075a7 */ /* 0x0022e400080011ff */
[----:B---3--:R-:W-:Y:S05]  /*9030*/  @!P0 NANOSLEEP.SYNCS 0x989680 ;  /* 0x009896800000895d */ /* 0x008fea0003900000 */
[----:B------:R-:W3:Y:S02]  /*9040*/  @!P0 SYNCS.PHASECHK.TRANS64 P0, [R0+URZ], R3 ;  /* 0x00000003000085a7 */ /* 0x000ee400080010ff */
[----:B---3--:R-:W-:Y:S05]  /*9050*/  @!P0 BRA `(.L_x_158) ;  /* 0xfffffffc00f08947 */ /* 0x008fea000383ffff */
[----:B------:R-:W-:Y:S05]  /*9060*/  BRA `(.L_x_159) ;  /* 0xffffff98004c7947 */ /* 0x000fea000383ffff */
.L_x_46:
[----:B------:R-:W-:-:S07]  /*9070*/  MOV R0, UR5 ;  /* 0x0000000500007c02 */ /* 0x000fce0008000f00 */
.L_x_160:
[----:B-1----:R1:W3:Y:S02]  /*9080*/  SYNCS.PHASECHK.TRANS64.TRYWAIT P0, [R0+URZ], R3 ;  /* 0x00000003000075a7 */ /* 0x0022e400080011ff */
[----:B---3--:R-:W-:Y:S05]  /*9090*/  @!P0 NANOSLEEP.SYNCS 0x989680 ;  /* 0x009896800000895d */ /* 0x008fea0003900000 */
[----:B------:R-:W3:Y:S02]  /*90a0*/  @!P0 SYNCS.PHASECHK.TRANS64 P0, [R0+URZ], R3 ;  /* 0x00000003000085a7 */ /* 0x000ee400080010ff */
[----:B---3--:R-:W-:Y:S05]  /*90b0*/  @!P0 BRA `(.L_x_160) ;  /* 0xfffffffc00f08947 */ /* 0x008fea000383ffff */
[----:B------:R-:W-:Y:S05]  /*90c0*/  BRA `(.L_x_161) ;  /* 0xffffff9800587947 */ /* 0x000fea000383ffff */
.L_x_47:
[----:B------:R-:W-:-:S07]  /*90d0*/  MOV R0, UR5 ;  /* 0x0000000500007c02 */ /* 0x000fce0008000f00 */
.L_x_162:
[----:B-1----:R1:W3:Y:S02]  /*90e0*/  SYNCS.PHASECHK.TRANS64.TRYWAIT P0, [R0+URZ], R3 ;  /* 0x00000003000075a7 */ /* 0x0022e400080011ff */
[----:B---3--:R-:W-:Y:S05]  /*90f0*/  @!P0 NANOSLEEP.SYNCS 0x989680 ;  /* 0x009896800000895d */ /* 0x008fea0003900000 */
[----:B------:R-:W3:Y:S02]  /*9100*/  @!P0 SYNCS.PHASECHK.TRANS64 P0, [R0+URZ], R3 ;  /* 0x00000003000085a7 */ /* 0x000ee400080010ff */
[----:B---3--:R-:W-:Y:S05]  /*9110*/  @!P0 BRA `(.L_x_162) ;  /* 0xfffffffc00f08947 */ /* 0x008fea000383ffff */
[----:B------:R-:W-:Y:S05]  /*9120*/  BRA `(.L_x_163) ;  /* 0xffffff9800647947 */ /* 0x000fea000383ffff */
.L_x_48:
[----:B------:R-:W-:-:S07]  /*9130*/  MOV R0, UR5 ;  /* 0x0000000500007c02 */ /* 0x000fce0008000f00 */
.L_x_164:
[----:B-1----:R1:W3:Y:S02]  /*9140*/  SYNCS.PHASECHK.TRANS64.TRYWAIT P0, [R0+URZ], R3 ;  /* 0x00000003000075a7 */ /* 0x0022e400080011ff */
[----:B---3--:R-:W-:Y:S05]  /*9150*/  @!P0 NANOSLEEP.SYNCS 0x989680 ;  /* 0x009896800000895d */ /* 0x008fea0003900000 */
[----:B------:R-:W3:Y:S02]  /*9160*/  @!P0 SYNCS.PHASECHK.TRANS64 P0, [R0+URZ], R3 ;  /* 0x00000003000085a7 */ /* 0x000ee400080010ff */
[----:B---3--:R-:W-:Y:S05]  /*9170*/  @!P0 BRA `(.L_x_164) ;  /* 0xfffffffc00f08947 */ /* 0x008fea000383ffff */
[----:B------:R-:W-:Y:S05]  /*9180*/  BRA `(.L_x_165) ;  /* 0xffffff9800707947 */ /* 0x000fea000383ffff */
.L_x_49:
[----:B------:R-:W-:-:S07]  /*9190*/  MOV R0, UR5 ;  /* 0x0000000500007c02 */ /* 0x000fce0008000f00 */
.L_x_166:
[----:B-1----:R1:W3:Y:S02]  /*91a0*/  SYNCS.PHASECHK.TRANS64.TRYWAIT P0, [R0+URZ], R3 ;  /* 0x00000003000075a7 */ /* 0x0022e400080011ff */
[----:B---3--:R-:W-:Y:S05]  /*91b0*/  @!P0 NANOSLEEP.SYNCS 0x989680 ;  /* 0x009896800000895d */ /* 0x008fea0003900000 */
[----:B------:R-:W3:Y:S02]  /*91c0*/  @!P0 SYNCS.PHASECHK.TRANS64 P0, [R0+URZ], R3 ;  /* 0x00000003000085a7 */ /* 0x000ee400080010ff */
[----:B---3--:R-:W-:Y:S05]  /*91d0*/  @!P0 BRA `(.L_x_166) ;  /* 0xfffffffc00f08947 */ /* 0x008fea000383ffff */
[----:B------:R-:W-:Y:S05]  /*91e0*/  BRA `(.L_x_167) ;  /* 0xffffff98007c7947 */ /* 0x000fea000383ffff */
.L_x_50:
[----:B------:R-:W-:-:S07]  /*91f0*/  MOV R0, UR5 ;  /* 0x0000000500007c02 */ /* 0x000fce0008000f00 */
.L_x_168:
[----:B-1----:R1:W3:Y:S02]  /*9200*/  SYNCS.PHASECHK.TRANS64.TRYWAIT P0, [R0+URZ], R3 ;  /* 0x00000003000075a7 */ /* 0x0022e400080011ff */
[----:B---3--:R-:W-:Y:S05]  /*9210*/  @!P0 NANOSLEEP.SYNCS 0x989680 ;  /* 0x009896800000895d */ /* 0x008fea0003900000 */
[----:B------:R-:W3:Y:S02]  /*9220*/  @!P0 SYNCS.PHASECHK.TRANS64 P0, [R0+URZ], R3 ;  /* 0x00000003000085a7 */ /* 0x000ee400080010ff */
[----:B---3--:R-:W-:Y:S05]  /*9230*/  @!P0 BRA `(.L_x_168) ;  /* 0xfffffffc00f08947 */ /* 0x008fea000383ffff */
[----:B------:R-:W-:Y:S05]  /*9240*/  BRA `(.L_x_169) ;  /* 0xffffff9800887947 */ /* 0x000fea000383ffff */
.L_x_51:
[----:B------:R-:W-:-:S07]  /*9250*/  MOV R0, UR5 ;  /* 0x0000000500007c02 */ /* 0x000fce0008000f00 */
.L_x_170:
[----:B-1----:R1:W3:Y:S02]  /*9260*/  SYNCS.PHASECHK.TRANS64.TRYWAIT P0, [R0+URZ], R3 ;  /* 0x00000003000075a7 */ /* 0x0022e400080011ff */
[----:B---3--:R-:W-:Y:S05]  /*9270*/  @!P0 NANOSLEEP.SYNCS 0x989680 ;  /* 0x009896800000895d */ /* 0x008fea0003900000 */
[----:B------:R-:W3:Y:S02]  /*9280*/  @!P0 SYNCS.PHASECHK.TRANS64 P0, [R0+URZ], R3 ;  /* 0x00000003000085a7 */ /* 0x000ee400080010ff */
[----:B---3--:R-:W-:Y:S05]  /*9290*/  @!P0 BRA `(.L_x_170) ;  /* 0xfffffffc00f08947 */ /* 0x008fea000383ffff */
[----:B------:R-:W-:Y:S05]  /*92a0*/  BRA `(.L_x_171) ;  /* 0xffffff9800947947 */ /* 0x000fea000383ffff */
.L_x_52:
[----:B------:R-:W-:-:S07]  /*92b0*/  MOV R0, UR5 ;  /* 0x0000000500007c02 */ /* 0x000fce0008000f00 */
.L_x_172:
[----:B-1----:R1:W3:Y:S02]  /*92c0*/  SYNCS.PHASECHK.TRANS64.TRYWAIT P0, [R0+URZ], R3 ;  /* 0x00000003000075a7 */ /* 0x0022e400080011ff */
[----:B---3--:R-:W-:Y:S05]  /*92d0*/  @!P0 NANOSLEEP.SYNCS 0x989680 ;  /* 0x009896800000895d */ /* 0x008fea0003900000 */
[----:B------:R-:W3:Y:S02]  /*92e0*/  @!P0 SYNCS.PHASECHK.TRANS64 P0, [R0+URZ], R3 ;  /* 0x00000003000085a7 */ /* 0x000ee400080010ff */
[----:B---3--:R-:W-:Y:S05]  /*92f0*/  @!P0 BRA `(.L_x_172) ;  /* 0xfffffffc00f08947 */ /* 0x008fea000383ffff */
[----:B------:R-:W-:Y:S05]  /*9300*/  BRA `(.L_x_173) ;  /* 0xffffff9800a07947 */ /* 0x000fea000383ffff */
.L_x_53:
[----:B------:R-:W-:-:S07]  /*9310*/  MOV R0, UR5 ;  /* 0x0000000500007c02 */ /* 0x000fce0008000f00 */
.L_x_174:
[----:B-1----:R1:W3:Y:S02]  /*9320*/  SYNCS.PHASECHK.TRANS64.TRYWAIT P0, [R0+URZ], R3 ;  /* 0x00000003000075a7 */ /* 0x0022e400080011ff */
[----:B---3--:R-:W-:Y:S05]  /*9330*/  @!P0 NANOSLEEP.SYNCS 0x989680 ;  /* 0x009896800000895d */ /* 0x008fea0003900000 */
[----:B------:R-:W3:Y:S02]  /*9340*/  @!P0 SYNCS.PHASECHK.TRANS64 P0, [R0+URZ], R3 ;  /* 0x00000003000085a7 */ /* 0x000ee400080010ff */
[----:B---3--:R-:W-:Y:S05]  /*9350*/  @!P0 BRA `(.L_x_174) ;  /* 0xfffffffc00f08947 */ /* 0x008fea000383ffff */
[----:B------:R-:W-:Y:S05]  /*9360*/  BRA `(.L_x_175) ;  /* 0xffffff9800ac7947 */ /* 0x000fea000383ffff */
.L_x_54:
[----:B------:R-:W-:-:S07]  /*9370*/  MOV R0, UR5 ;  /* 0x0000000500007c02 */ /* 0x000fce0008000f00 */
.L_x_176:
[----:B-1----:R1:W3:Y:S02]  /*9380*/  SYNCS.PHASECHK.TRANS64.TRYWAIT P0, [R0+URZ], R3 ;  /* 0x00000003000075a7 */ /* 0x0022e400080011ff */
[----:B---3--:R-:W-:Y:S05]  /*9390*/  @!P0 NANOSLEEP.SYNCS 0x989680 ;  /* 0x009896800000895d */ /* 0x008fea0003900000 */
[----:B------:R-:W3:Y:S02]  /*93a0*/  @!P0 SYNCS.PHASECHK.TRANS64 P0, [R0+URZ], R3 ;  /* 0x00000003000085a7 */ /* 0x000ee400080010ff */
[----:B---3--:R-:W-:Y:S05]  /*93b0*/  @!P0 BRA `(.L_x_176) ;  /* 0xfffffffc00f08947 */ /* 0x008fea000383ffff */
[----:B------:R-:W-:Y:S05]  /*93c0*/  BRA `(.L_x_177) ;  /* 0xffffff9800b87947 */ /* 0x000fea000383ffff */
.L_x_55:
[----:B------:R-:W-:-:S07]  /*93d0*/  MOV R0, UR5 ;  /* 0x0000000500007c02 */ /* 0x000fce0008000f00 */
.L_x_178:
[----:B-1----:R1:W3:Y:S02]  /*93e0*/  SYNCS.PHASECHK.TRANS64.TRYWAIT P0, [R0+URZ], R3 ;  /* 0x00000003000075a7 */ /* 0x0022e400080011ff */
[----:B---3--:R-:W-:Y:S05]  /*93f0*/  @!P0 NANOSLEEP.SYNCS 0x989680 ;  /* 0x009896800000895d */ /* 0x008fea0003900000 */
[----:B------:R-:W3:Y:S02]  /*9400*/  @!P0 SYNCS.PHASECHK.TRANS64 P0, [R0+URZ], R3 ;  /* 0x00000003000085a7 */ /* 0x000ee400080010ff */
[----:B---3--:R-:W-:Y:S05]  /*9410*/  @!P0 BRA `(.L_x_178) ;  /* 0xfffffffc00f08947 */ /* 0x008fea000383ffff */
[----:B------:R-:W-:Y:S05]  /*9420*/  BRA `(.L_x_179) ;  /* 0xffffff9800c47947 */ /* 0x000fea000383ffff */
.L_x_56:
[----:B------:R-:W-:-:S07]  /*9430*/  MOV R0, UR5 ;  /* 0x0000000500007c02 */ /* 0x000fce0008000f00 */
.L_x_180:
[----:B-1----:R1:W3:Y:S02]  /*9440*/  SYNCS.PHASECHK.TRANS64.TRYWAIT P0, [R0+URZ], R3 ;  /* 0x00000003000075a7 */ /* 0x0022e400080011ff */
[----:B---3--:R-:W-:Y:S05]  /*9450*/  @!P0 NANOSLEEP.SYNCS 0x989680 ;  /* 0x009896800000895d */ /* 0x008fea0003900000 */
[----:B------:R-:W3:Y:S02]  /*9460*/  @!P0 SYNCS.PHASECHK.TRANS64 P0, [R0+URZ], R3 ;  /* 0x00000003000085a7 */ /* 0x000ee400080010ff */
[----:B---3--:R-:W-:Y:S05]  /*9470*/  @!P0 BRA `(.L_x_180) ;  /* 0xfffffffc00f08947 */ /* 0x008fea000383ffff */
[----:B------:R-:W-:Y:S05]  /*9480*/  BRA `(.L_x_181) ;  /* 0xffffff9800d07947 */ /* 0x000fea000383ffff */
.L_x_57:
[----:B------:R-:W-:-:S07]  /*9490*/  MOV R0, UR5 ;  /* 0x0000000500007c02 */ /* 0x000fce0008000f00 */
.L_x_182:
[----:B-1----:R1:W3:Y:S02]  /*94a0*/  SYNCS.PHASECHK.TRANS64.TRYWAIT P0, [R0+URZ], R3 ;  /* 0x00000003000075a7 */ /* 0x0022e400080011ff */
[----:B---3--:R-:W-:Y:S05]  /*94b0*/  @!P0 NANOSLEEP.SYNCS 0x989680 ;  /* 0x009896800000895d */ /* 0x008fea0003900000 */
[----:B------:R-:W3:Y:S02]  /*94c0*/  @!P0 SYNCS.PHASECHK.TRANS64 P0, [R0+URZ], R3 ;  /* 0x00000003000085a7 */ /* 0x000ee400080010ff */
[----:B---3--:R-:W-:Y:S05]  /*94d0*/  @!P0 BRA `(.L_x_182) ;  /* 0xfffffffc00f08947 */ /* 0x008fea000383ffff */
[----:B------:R-:W-:Y:S05]  /*94e0*/  BRA `(.L_x_183) ;  /* 0xffffff9800dc7947 */ /* 0x000fea000383ffff */
.L_x_58:
[----:B------:R-:W-:-:S07]  /*94f0*/  MOV R0, UR5 ;  /* 0x0000000500007c02 */ /* 0x000fce0008000f00 */
.L_x_184:
[----:B-1----:R1:W3:Y:S02]  /*9500*/  SYNCS.PHASECHK.TRANS64.TRYWAIT P0, [R0+URZ], R3 ;  /* 0x00000003000075a7 */ /* 0x0022e400080011ff */
[----:B---3--:R-:W-:Y:S05]  /*9510*/  @!P0 NANOSLEEP.SYNCS 0x989680 ;  /* 0x009896800000895d */ /* 0x008fea0003900000 */
[----:B------:R-:W3:Y:S02]  /*9520*/  @!P0 SYNCS.PHASECHK.TRANS64 P0, [R0+URZ], R3 ;  /* 0x00000003000085a7 */ /* 0x000ee400080010ff */
[----:B---3--:R-:W-:Y:S05]  /*9530*/  @!P0 BRA `(.L_x_184) ;  /* 0xfffffffc00f08947 */ /* 0x008fea000383ffff */
[----:B------:R-:W-:Y:S05]  /*9540*/  BRA `(.L_x_185) ;  /* 0xffffff9800e87947 */ /* 0x000fea000383ffff */
.L_x_59:
[----:B------:R-:W-:-:S07]  /*9550*/  MOV R0, UR5 ;  /* 0x0000000500007c02 */ /* 0x000fce0008000f00 */
.L_x_186:
[----:B-1----:R1:W3:Y:S02]  /*9560*/  SYNCS.PHASECHK.TRANS64.TRYWAIT P0, [R0+URZ], R3 ;  /* 0x00000003000075a7 */ /* 0x0022e400080011ff */
[----:B---3--:R-:W-:Y:S05]  /*9570*/  @!P0 NANOSLEEP.SYNCS 0x989680 ;  /* 0x009896800000895d */ /* 0x008fea0003900000 */
[----:B------:R-:W3:Y:S02]  /*9580*/  @!P0 SYNCS.PHASECHK.TRANS64 P0, [R0+URZ], R3 ;  /* 0x00000003000085a7 */ /* 0x000ee400080010ff */
[----:B---3--:R-:W-:Y:S05]  /*9590*/  @!P0 BRA `(.L_x_186) ;  /* 0xfffffffc00f08947 */ /* 0x008fea000383ffff */
[----:B------:R-:W-:Y:S05]  /*95a0*/  BRA `(.L_x_187) ;  /* 0xffffff9800f47947 */ /* 0x000fea000383ffff */
.L_x_62:
[----:B--2---:R2:W3:Y:S02]  /*95b0*/  SYNCS.PHASECHK.TRANS64.TRYWAIT P0, [R2+URZ+0x1c0], R4 ;  /* 0x0001c004020075a7 */ /* 0x0044e400080011ff */
[----:B---3--:R-:W-:Y:S05]  /*95c0*/  @!P0 NANOSLEEP.SYNCS 0x989680 ;  /* 0x009896800000895d */ /* 0x008fea0003900000 */
[----:B------:R-:W3:Y:S02]  /*95d0*/  @!P0 SYNCS.PHASECHK.TRANS64 P0, [R2+URZ+0x1c0], R4 ;  /* 0x0001c004020085a7 */ /* 0x000ee400080010ff */
[----:B---3--:R-:W-:Y:S05]  /*95e0*/  @!P0 BRA `(.L_x_62) ;  /* 0xfffffffc00f08947 */ /* 0x008fea000383ffff */
[----:B------:R-:W-:Y:S05]  /*95f0*/  BRA `(.L_x_188) ;  /* 0xffffff9c00587947 */ /* 0x000fea000383ffff */
.L_x_63:
[----:B------:R-:W-:-:S07]  /*9600*/  MOV R2, UR4 ;  /* 0x0000000400027c02 */ /* 0x000fce0008000f00 */
.L_x_189:
[----:B--2---:R2:W3:Y:S02]  /*9610*/  SYNCS.PHASECHK.TRANS64.TRYWAIT P0, [R2+URZ+0x170], R5 ;  /* 0x00017005020075a7 */ /* 0x0044e400080011ff */
[----:B---3--:R-:W-:Y:S05]  /*9620*/  @!P0 NANOSLEEP.SYNCS 0x989680 ;  /* 0x009896800000895d */ /* 0x008fea0003900000 */
[----:B------:R-:W3:Y:S02]  /*9630*/  @!P0 SYNCS.PHASECHK.TRANS64 P0, [R2+URZ+0x170], R5 ;  /* 0x00017005020085a7 */ /* 0x000ee400080010ff */
[----:B---3--:R-:W-:Y:S05]  /*9640*/  @!P0 BRA `(.L_x_189) ;  /* 0xfffffffc00f08947 */ /* 0x008fea000383ffff */
[----:B------:R-:W-:Y:S05]  /*9650*/  BRA `(.L_x_190) ;  /* 0xffffff9c00687947 */ /* 0x000fea000383ffff */
.L_x_64:
[----:B--2---:R2:W3:Y:S02]  /*9660*/  SYNCS.PHASECHK.TRANS64.TRYWAIT P1, [R2+URZ+0x160], R4 ;  /* 0x00016004020075a7 */ /* 0x0044e400080211ff */
[----:B---3--:R-:W-:Y:S05]  /*9670*/  @!P1 NANOSLEEP.SYNCS 0x989680 ;  /* 0x009896800000995d */ /* 0x008fea0003900000 */
[----:B------:R-:W3:Y:S02]  /*9680*/  @!P1 SYNCS.PHASECHK.TRANS64 P1, [R2+URZ+0x160], R4 ;  /* 0x00016004020095a7 */ /* 0x000ee400080210ff */
[----:B---3--:R-:W-:Y:S05]  /*9690*/  @!P1 BRA `(.L_x_64) ;  /* 0xfffffffc00f09947 */ /* 0x008fea000383ffff */
[----:B------:R-:W-:Y:S05]  /*96a0*/  BRA `(.L_x_191) ;  /* 0xffffff9c00987947 */ /* 0x000fea000383ffff */
.L_x_67:
[----:B------:R-:W-:-:S07]  /*96b0*/  MOV R0, UR4 ;  /* 0x0000000400007c02 */ /* 0x000fce0008000f00 */
.L_x_192:
[----:B--2---:R2:W3:Y:S02]  /*96c0*/  SYNCS.PHASECHK.TRANS64.TRYWAIT P0, [R0+URZ+0x170], R2 ;  /* 0x00017002000075a7 */ /* 0x0044e400080011ff */
[----:B---3--:R-:W-:Y:S05]  /*96d0*/  @!P0 NANOSLEEP.SYNCS 0x989680 ;  /* 0x009896800000895d */ /* 0x008fea0003900000 */
[----:B------:R-:W3:Y:S02]  /*96e0*/  @!P0 SYNCS.PHASECHK.TRANS64 P0, [R0+URZ+0x170], R2 ;  /* 0x00017002000085a7 */ /* 0x000ee400080010ff */
[----:B---3--:R-:W-:Y:S05]  /*96f0*/  @!P0 BRA `(.L_x_192) ;  /* 0xfffffffc00f08947 */ /* 0x008fea000383ffff */
[----:B------:R-:W-:Y:S05]  /*9700*/  BRA `(.L_x_66) ;  /* 0xffffff9c00ec7947 */ /* 0x000fea000383ffff */
.L_x_74:
[----:B-1----:R1:W2:Y:S02]  /*9710*/  SYNCS.PHASECHK.TRANS64.TRYWAIT P1, [R0+URZ+0x160], R2 ;  /* 0x00016002000075a7 */ /* 0x0022a400080211ff */
[----:B--2---:R-:W-:Y:S05]  /*9720*/  @!P1 NANOSLEEP.SYNCS 0x989680 ;  /* 0x009896800000995d */ /* 0x004fea0003900000 */
[----:B------:R-:W2:Y:S02]  /*9730*/  @!P1 SYNCS.PHASECHK.TRANS64 P1, [R0+URZ+0x160], R2 ;  /* 0x00016002000095a7 */ /* 0x000ea400080210ff */
[----:B--2---:R-:W-:Y:S05]  /*9740*/  @!P1 BRA `(.L_x_74) ;  /* 0xfffffffc00f09947 */ /* 0x004fea000383ffff */
[----:B------:R-:W-:Y:S05]  /*9750*/  BRA `(.L_x_193) ;  /* 0xffffffa400547947 */ /* 0x000fea000383ffff */
.L_x_75:
[----:B------:R-:W-:-:S07]  /*9760*/  MOV R2, UR23 ;  /* 0x0000001700027c02 */ /* 0x000fce0008000f00 */
.L_x_194:
[----:B-1----:R1:W2:Y:S02]  /*9770*/  SYNCS.PHASECHK.TRANS64.TRYWAIT P0, [R2+URZ+0x1a0], R0 ;  /* 0x0001a000020075a7 */ /* 0x0022a400080011ff */
[----:B--2---:R-:W-:Y:S05]  /*9780*/  @!P0 NANOSLEEP.SYNCS 0x989680 ;  /* 0x009896800000895d */ /* 0x004fea0003900000 */
[----:B------:R-:W2:Y:S02]  /*9790*/  @!P0 SYNCS.PHASECHK.TRANS64 P0, [R2+URZ+0x1a0], R0 ;  /* 0x0001a000020085a7 */ /* 0x000ea400080010ff */
[----:B--2---:R-:W-:Y:S05]  /*97a0*/  @!P0 BRA `(.L_x_194) ;  /* 0xfffffffc00f08947 */ /* 0x004fea000383ffff */
[----:B------:R-:W-:Y:S05]  /*97b0*/  BRA `(.L_x_195) ;  /* 0xffffffa400a47947 */ /* 0x000fea000383ffff */
.L_x_78:
[----:B------:R-:W-:Y:S07]  /*97c0*/  MOV R0, UR5 ;  /* 0x0000000500007c02 */ /* 0x000fee0008000f00 */
.L_x_196:
[----:B-1----:R1:W2:Y:S02]  /*97d0*/  SYNCS.PHASECHK.TRANS64.TRYWAIT P0, [R0+URZ], R2 ;  /* 0x00000002000075a7 */ /* 0x0022a400080011ff */
[----:B--2---:R-:W-:Y:S05]  /*97e0*/  @!P0 NANOSLEEP.SYNCS 0x989680 ;  /* 0x009896800000895d */ /* 0x004fea0003900000 */
[----:B------:R-:W2:Y:S02]  /*97f0*/  @!P0 SYNCS.PHASECHK.TRANS64 P0, [R0+URZ], R2 ;  /* 0x00000002000085a7 */ /* 0x000ea400080010ff */
[----:B--2---:R-:W-:Y:S05]  /*9800*/  @!P0 BRA `(.L_x_196) ;  /* 0xfffffffc00f08947 */ /* 0x004fea000383ffff */
[----:B------:R-:W-:Y:S05]  /*9810*/  BRA `(.L_x_77) ;  /* 0xffffffa400c07947 */ /* 0x000fea000383ffff */
.L_x_81:
[----:B------:R-:W-:-:S07]  /*9820*/  MOV R0, UR4 ;  /* 0x0000000400007c02 */ /* 0x000fce0008000f00 */
.L_x_197:
[----:B--2---:R2:W4:Y:S02]  /*9830*/  SYNCS.PHASECHK.TRANS64.TRYWAIT P0, [R0+URZ], R2 ;  /* 0x00000002000075a7 */ /* 0x00452400080011ff */
[----:B----4-:R-:W-:Y:S05]  /*9840*/  @!P0 NANOSLEEP.SYNCS 0x989680 ;  /* 0x009896800000895d */ /* 0x010fea0003900000 */
[----:B------:R-:W4:Y:S02]  /*9850*/  @!P0 SYNCS.PHASECHK.TRANS64 P0, [R0+URZ], R2 ;  /* 0x00000002000085a7 */ /* 0x000f2400080010ff */
[----:B----4-:R-:W-:Y:S05]  /*9860*/  @!P0 BRA `(.L_x_197) ;  /* 0xfffffffc00f08947 */ /* 0x010fea000383ffff */
[----:B------:R-:W-:Y:S05]  /*9870*/  BRA `(.L_x_198) ;  /* 0xffffffa800747947 */ /* 0x000fea000383ffff */
.L_x_82:
[----:B------:R-:W-:-:S07]  /*9880*/  MOV R0, UR5 ;  /* 0x0000000500007c02 */ /* 0x000fce0008000f00 */
.L_x_199:
[----:B-1----:R1:W2:Y:S02]  /*9890*/  SYNCS.PHASECHK.TRANS64.TRYWAIT P0, [R0+URZ], R3 ;  /* 0x00000003000075a7 */ /* 0x0022a400080011ff */
[----:B--2---:R-:W-:Y:S05]  /*98a0*/  @!P0 NANOSLEEP.SYNCS 0x989680 ;  /* 0x009896800000895d */ /* 0x004fea0003900000 */
[----:B------:R-:W2:Y:S02]  /*98b0*/  @!P0 SYNCS.PHASECHK.TRANS64 P0, [R0+URZ], R3 ;  /* 0x00000003000085a7 */ /* 0x000ea400080010ff */
[----:B--2---:R-:W-:Y:S05]  /*98c0*/  @!P0 BRA `(.L_x_199) ;  /* 0xfffffffc00f08947 */ /* 0x004fea000383ffff */
[----:B------:R-:W-:Y:S05]  /*98d0*/  BRA `(.L_x_200) ;  /* 0xffffffa800807947 */ /* 0x000fea000383ffff */
.L_x_83:
[----:B------:R-:W-:-:S07]  /*98e0*/  MOV R0, UR5 ;  /* 0x0000000500007c02 */ /* 0x000fce0008000f00 */
.L_x_201:
[----:B-1----:R1:W2:Y:S02]  /*98f0*/  SYNCS.PHASECHK.TRANS64.TRYWAIT P0, [R0+URZ], R3 ;  /* 0x00000003000075a7 */ /* 0x0022a400080011ff */
[----:B--2---:R-:W-:Y:S05]  /*9900*/  @!P0 NANOSLEEP.SYNCS 0x989680 ;  /* 0x009896800000895d */ /* 0x004fea0003900000 */
[----:B------:R-:W2:Y:S02]  /*9910*/  @!P0 SYNCS.PHASECHK.TRANS64 P0, [R0+URZ], R3 ;  /* 0x00000003000085a7 */ /* 0x000ea400080010ff */
[----:B--2---:R-:W-:Y:S05]  /*9920*/  @!P0 BRA `(.L_x_201) ;  /* 0xfffffffc00f08947 */ /* 0x004fea000383ffff */
[----:B------:R-:W-:Y:S05]  /*9930*/  BRA `(.L_x_202) ;  /* 0xffffffa8008c7947 */ /* 0x000fea000383ffff */
.L_x_84:
[----:B-1----:R-:W-:-:S07]  /*9940*/  MOV R0, UR4 ;  /* 0x0000000400007c02 */ /* 0x002fce0008000f00 */
.L_x_203:
[----:B-1----:R1:W2:Y:S02]  /*9950*/  SYNCS.PHASECHK.TRANS64.TRYWAIT P0, [R0+URZ], R2 ;  /* 0x00000002000075a7 */ /* 0x0022a400080011ff */
[----:B--2---:R-:W-:Y:S05]  /*9960*/  @!P0 NANOSLEEP.SYNCS 0x989680 ;  /* 0x009896800000895d */ /* 0x004fea0003900000 */
[----:B------:R-:W2:Y:S02]  /*9970*/  @!P0 SYNCS.PHASECHK.TRANS64 P0, [R0+URZ], R2 ;  /* 0x00000002000085a7 */ /* 0x000ea400080010ff */
[----:B--2---:R-:W-:Y:S05]  /*9980*/  @!P0 BRA `(.L_x_203) ;  /* 0xfffffffc00f08947 */ /* 0x004fea000383ffff */
[----:B------:R-:W-:Y:S05]  /*9990*/  BRA `(.L_x_204) ;  /* 0xffffffa800987947 */ /* 0x000fea000383ffff */
.L_x_89:
[----:B-1----:R1:W2:Y:S02]  /*99a0*/  SYNCS.PHASECHK.TRANS64.TRYWAIT P0, [R8+URZ+0x160], R0 ;  /* 0x00016000080075a7 */ /* 0x0022a400080011ff */
[----:B--2---:R-:W-:Y:S05]  /*99b0*/  @!P0 NANOSLEEP.SYNCS 0x989680 ;  /* 0x009896800000895d */ /* 0x004fea0003900000 */
[----:B------:R-:W2:Y:S02]  /*99c0*/  @!P0 SYNCS.PHASECHK.TRANS64 P0, [R8+URZ+0x160], R0 ;  /* 0x00016000080085a7 */ /* 0x000ea400080010ff */
[----:B--2---:R-:W-:Y:S05]  /*99d0*/  @!P0 BRA `(.L_x_89) ;  /* 0xfffffffc00f08947 */ /* 0x004fea000383ffff */
[----:B------:R-:W-:Y:S05]  /*99e0*/  BRA `(.L_x_205) ;  /* 0xffffffac00dc7947 */ /* 0x000fea000383ffff */
.L_x_92:
[----:B-1----:R-:W-:Y:S07]  /*99f0*/  MOV R0, UR21 ;  /* 0x0000001500007c02 */ /* 0x002fee0008000f00 */
.L_x_206:
[----:B-1----:R1:W2:Y:S02]  /*9a00*/  SYNCS.PHASECHK.TRANS64.TRYWAIT P1, [R0+URZ+0x158], R2 ;  /* 0x00015802000075a7 */ /* 0x0022a400080211ff */
[----:B--2---:R-:W-:Y:S05]  /*9a10*/  @!P1 NANOSLEEP.SYNCS 0x989680 ;  /* 0x009896800000995d */ /* 0x004fea0003900000 */
[----:B------:R-:W2:Y:S02]  /*9a20*/  @!P1 SYNCS.PHASECHK.TRANS64 P1, [R0+URZ+0x158], R2 ;  /* 0x00015802000095a7 */ /* 0x000ea400080210ff */
[----:B--2---:R-:W-:Y:S05]  /*9a30*/  @!P1 BRA `(.L_x_206) ;  /* 0xfffffffc00f09947 */ /* 0x004fea000383ffff */
[----:B------:R-:W-:Y:S05]  /*9a40*/  BRA `(.L_x_91) ;  /* 0xffffffb400587947 */ /* 0x000fea000383ffff */
.L_x_95:
[----:B-1----:R-:W-:Y:S07]  /*9a50*/  MOV R0, UR21 ;  /* 0x0000001500007c02 */ /* 0x002fee0008000f00 */
.L_x_207:
[----:B-1----:R1:W2:Y:S02]  /*9a60*/  SYNCS.PHASECHK.TRANS64.TRYWAIT P0, [R0+URZ+0x130], R4 ;  /* 0x00013004000075a7 */ /* 0x0022a400080011ff */
[----:B--2---:R-:W-:Y:S05]  /*9a70*/  @!P0 NANOSLEEP.SYNCS 0x989680 ;  /* 0x009896800000895d */ /* 0x004fea0003900000 */
[----:B------:R-:W2:Y:S02]  /*9a80*/  @!P0 SYNCS.PHASECHK.TRANS64 P0, [R0+URZ+0x130], R4 ;  /* 0x00013004000085a7 */ /* 0x000ea400080010ff */
[----:B--2---:R-:W-:Y:S05]  /*9a90*/  @!P0 BRA `(.L_x_207) ;  /* 0xfffffffc00f08947 */ /* 0x004fea000383ffff */
[----:B------:R-:W-:Y:S05]  /*9aa0*/  BRA `(.L_x_208) ;  /* 0xffffffb400b07947 */ /* 0x000fea000383ffff */
.L_x_96:
[----:B------:R-:W-:Y:S07]  /*9ab0*/  MOV R0, UR21 ;  /* 0x0000001500007c02 */ /* 0x000fee0008000f00 */
.L_x_209:
[----:B-1----:R1:W2:Y:S02]  /*9ac0*/  SYNCS.PHASECHK.TRANS64.TRYWAIT P0, [R0+URZ+0x138], R4 ;  /* 0x00013804000075a7 */ /* 0x0022a400080011ff */
[----:B--2---:R-:W-:Y:S05]  /*9ad0*/  @!P0 NANOSLEEP.SYNCS 0x989680 ;  /* 0x009896800000895d */ /* 0x004fea0003900000 */
[----:B------:R-:W2:Y:S02]  /*9ae0*/  @!P0 SYNCS.PHASECHK.TRANS64 P0, [R0+URZ+0x138], R4 ;  /* 0x00013804000085a7 */ /* 0x000ea400080010ff */
[----:B--2---:R-:W-:Y:S05]  /*9af0*/  @!P0 BRA `(.L_x_209) ;  /* 0xfffffffc00f08947 */ /* 0x004fea000383ffff */
[----:B------:R-:W-:Y:S05]  /*9b00*/  BRA `(.L_x_210) ;  /* 0xffffffb400e87947 */ /* 0x000fea000383ffff */
.L_x_97:
[----:B------:R-:W-:Y:S07]  /*9b10*/  MOV R0, UR21 ;  /* 0x0000001500007c02 */ /* 0x000fee0008000f00 */
.L_x_211:
[----:B-1----:R1:W2:Y:S02]  /*9b20*/  SYNCS.PHASECHK.TRANS64.TRYWAIT P0, [R0+URZ+0x140], R4 ;  /* 0x00014004000075a7 */ /* 0x0022a400080011ff */
[----:B--2---:R-:W-:Y:S05]  /*9b30*/  @!P0 NANOSLEEP.SYNCS 0x989680 ;  /* 0x009896800000895d */ /* 0x004fea0003900000 */
[----:B------:R-:W2:Y:S02]  /*9b40*/  @!P0 SYNCS.PHASECHK.TRANS64 P0, [R0+URZ+0x140], R4 ;  /* 0x00014004000085a7 */ /* 0x000ea400080010ff */
[----:B--2---:R-:W-:Y:S05]  /*9b50*/  @!P0 BRA `(.L_x_211) ;  /* 0xfffffffc00f08947 */ /* 0x004fea000383ffff */
[----:B------:R-:W-:Y:S05]  /*9b60*/  BRA `(.L_x_212) ;  /* 0xffffffb8002c7947 */ /* 0x000fea000383ffff */
.L_x_98:
[----:B------:R-:W-:Y:S07]  /*9b70*/  MOV R0, UR21 ;  /* 0x0000001500007c02 */ /* 0x000fee0008000f00 */
.L_x_213:
[----:B-1----:R1:W2:Y:S02]  /*9b80*/  SYNCS.PHASECHK.TRANS64.TRYWAIT P0, [R0+URZ+0x148], R4 ;  /* 0x00014804000075a7 */ /* 0x0022a400080011ff */
[----:B--2---:R-:W-:Y:S05]  /*9b90*/  @!P0 NANOSLEEP.SYNCS 0x989680 ;  /* 0x009896800000895d */ /* 0x004fea0003900000 */
[----:B------:R-:W2:Y:S02]  /*9ba0*/  @!P0 SYNCS.PHASECHK.TRANS64 P0, [R0+URZ+0x148], R4 ;  /* 0x00014804000085a7 */ /* 0x000ea400080010ff */
[----:B--2---:R-:W-:Y:S05]  /*9bb0*/  @!P0 BRA `(.L_x_213) ;  /* 0xfffffffc00f08947 */ /* 0x004fea000383ffff */
[----:B------:R-:W-:Y:S05]  /*9bc0*/  BRA `(.L_x_214) ;  /* 0xffffffb800747947 */ /* 0x000fea000383ffff */
.L_x_100:
[----:B------:R-:W-:-:S07]  /*9bd0*/  MOV R0, UR21 ;  /* 0x0000001500007c02 */ /* 0x000fce0008000f00 */
.L_x_215:
[----:B--2---:R2:W4:Y:S02]  /*9be0*/  SYNCS.PHASECHK.TRANS64.TRYWAIT P0, [R0+URZ+0x130], R2 ;  /* 0x00013002000075a7 */ /* 0x00452400080011ff */
[----:B----4-:R-:W-:Y:S05]  /*9bf0*/  @!P0 NANOSLEEP.SYNCS 0x989680 ;  /* 0x009896800000895d */ /* 0x010fea0003900000 */
[----:B------:R-:W4:Y:S02]  /*9c00*/  @!P0 SYNCS.PHASECHK.TRANS64 P0, [R0+URZ+0x130], R2 ;  /* 0x00013002000085a7 */ /* 0x000f2400080010ff */
[----:B----4-:R-:W-:Y:S05]  /*9c10*/  @!P0 BRA `(.L_x_215) ;  /* 0xfffffffc00f08947 */ /* 0x010fea000383ffff */
[----:B------:R-:W-:Y:S05]  /*9c20*/  BRA `(.L_x_216) ;  /* 0xffffffb800ec7947 */ /* 0x000fea000383ffff */
.L_x_101:
[----:B--2---:R-:W-:-:S07]  /*9c30*/  MOV R0, UR21 ;  /* 0x0000001500007c02 */ /* 0x004fce0008000f00 */
.L_x_217:
[----:B--2---:R2:W4:Y:S02]  /*9c40*/  SYNCS.PHASECHK.TRANS64.TRYWAIT P0, [R0+URZ+0x138], R2 ;  /* 0x00013802000075a7 */ /* 0x00452400080011ff */
[----:B----4-:R-:W-:Y:S05]  /*9c50*/  @!P0 NANOSLEEP.SYNCS 0x989680 ;  /* 0x009896800000895d */ /* 0x010fea0003900000 */
[----:B------:R-:W4:Y:S02]  /*9c60*/  @!P0 SYNCS.PHASECHK.TRANS64 P0, [R0+URZ+0x138], R2 ;  /* 0x00013802000085a7 */ /* 0x000f2400080010ff */
[----:B----4-:R-:W-:Y:S05]  /*9c70*/  @!P0 BRA `(.L_x_217) ;  /* 0xfffffffc00f08947 */ /* 0x010fea000383ffff */
[----:B------:R-:W-:Y:S05]  /*9c80*/  BRA `(.L_x_218) ;  /* 0xffffffb800dc7947 */ /* 0x000fea000383ffff */
.L_x_102:
[----:B--2---:R-:W-:-:S07]  /*9c90*/  MOV R0, UR21 ;  /* 0x0000001500007c02 */ /* 0x004fce0008000f00 */
.L_x_219:
[----:B--2---:R2:W4:Y:S02]  /*9ca0*/  SYNCS.PHASECHK.TRANS64.TRYWAIT P0, [R0+URZ+0x140], R2 ;  /* 0x00014002000075a7 */ /* 0x00452400080011ff */
[----:B----4-:R-:W-:Y:S05]  /*9cb0*/  @!P0 NANOSLEEP.SYNCS 0x989680 ;  /* 0x009896800000895d */ /* 0x010fea0003900000 */
[----:B------:R-:W4:Y:S02]  /*9cc0*/  @!P0 SYNCS.PHASECHK.TRANS64 P0, [R0+URZ+0x140], R2 ;  /* 0x00014002000085a7 */ /* 0x000f2400080010ff */
[----:B----4-:R-:W-:Y:S05]  /*9cd0*/  @!P0 BRA `(.L_x_219) ;  /* 0xfffffffc00f08947 */ /* 0x010fea000383ffff */
[----:B------:R-:W-:Y:S05]  /*9ce0*/  BRA `(.L_x_220) ;  /* 0xffffffb800cc7947 */ /* 0x000fea000383ffff */
.L_x_104:
[----:B-1----:R1:W2:Y:S02]  /*9cf0*/  SYNCS.PHASECHK.TRANS64.TRYWAIT P0, [R3+URZ+0x160], R0 ;  /* 0x00016000030075a7 */ /* 0x0022a400080011ff */
[----:B--2---:R-:W-:Y:S05]  /*9d00*/  @!P0 NANOSLEEP.SYNCS 0x989680 ;  /* 0x009896800000895d */ /* 0x004fea0003900000 */
[----:B------:R-:W2:Y:S02]  /*9d10*/  @!P0 SYNCS.PHASECHK.TRANS64 P0, [R3+URZ+0x160], R0 ;  /* 0x00016000030085a7 */ /* 0x000ea400080010ff */
[----:B--2---:R-:W-:Y:S05]  /*9d20*/  @!P0 BRA `(.L_x_104) ;  /* 0xfffffffc00f08947 */ /* 0x004fea000383ffff */
[----:B------:R-:W-:Y:S05]  /*9d30*/  BRA `(.L_x_221) ;  /* 0xffffffbc00987947 */ /* 0x000fea000383ffff */
.L_x_115:
[----:B-1----:R-:W-:Y:S04]  /*9d40*/  MOV R0, UR44 ;  /* 0x0000002c00007c02 */ /* 0x002fe80008000f00 */
[----:B------:R1:W2:Y:S03]  /*9d50*/  SYNCS.PHASECHK.TRANS64.TRYWAIT P1, [R0+URZ+0x110], R3 ;  /* 0x00011003000075a7 */ /* 0x0002a600080211ff */
[----:B--2---:R-:W-:Y:S05]  /*9d60*/  @!P1 NANOSLEEP.SYNCS 0x989680 ;  /* 0x009896800000995d */ /* 0x004fea0003900000 */
[----:B------:R-:W2:Y:S02]  /*9d70*/  @!P1 SYNCS.PHASECHK.TRANS64 P1, [R0+URZ+0x110], R3 ;  /* 0x00011003000095a7 */ /* 0x000ea400080210ff */
[----:B--2---:R-:W-:Y:S05]  /*9d80*/  @!P1 BRA `(.L_x_115) ;  /* 0xfffffffc00ec9947 */ /* 0x004fea000383ffff */
[----:B------:R-:W-:Y:S05]  /*9d90*/  BRA `(.L_x_114) ;  /* 0xffffffc800fc7947 */ /* 0x000fea000383ffff */
.L_x_117:
[----:B-1----:R1:W3:Y:S02]  /*9da0*/  SYNCS.PHASECHK.TRANS64.TRYWAIT P0, [R26+URZ+0x180], R2 ;  /* 0x000180021a0075a7 */ /* 0x0022e400080011ff */
[----:B---3--:R-:W-:Y:S05]  /*9db0*/  @!P0 NANOSLEEP.SYNCS 0x989680 ;  /* 0x009896800000895d */ /* 0x008fea0003900000 */
[----:B------:R-:W3:Y:S02]  /*9dc0*/  @!P0 SYNCS.PHASECHK.TRANS64 P0, [R26+URZ+0x180], R2 ;  /* 0x000180021a0085a7 */ /* 0x000ee400080010ff */
[----:B---3--:R-:W-:Y:S05]  /*9dd0*/  @!P0 BRA `(.L_x_117) ;  /* 0xfffffffc00f08947 */ /* 0x008fea000383ffff */
[----:B------:R-:W-:Y:S05]  /*9de0*/  BRA `(.L_x_116) ;  /* 0xffffffcc00207947 */ /* 0x000fea000383ffff */
.L_x_126:
[----:B---3--:R3:W4:Y:S02]  /*9df0*/  SYNCS.PHASECHK.TRANS64.TRYWAIT P0, [R4+URZ+0x110], R0 ;  /* 0x00011000040075a7 */ /* 0x00872400080011ff */
[----:B----4-:R-:W-:Y:S05]  /*9e00*/  @!P0 NANOSLEEP.SYNCS 0x989680 ;  /* 0x009896800000895d */ /* 0x010fea0003900000 */
[----:B------:R-:W4:Y:S02]  /*9e10*/  @!P0 SYNCS.PHASECHK.TRANS64 P0, [R4+URZ+0x110], R0 ;  /* 0x00011000040085a7 */ /* 0x000f2400080010ff */
[----:B----4-:R-:W-:Y:S05]  /*9e20*/  @!P0 BRA `(.L_x_126) ;  /* 0xfffffffc00f08947 */ /* 0x010fea000383ffff */
[----:B------:R-:W-:Y:S05]  /*9e30*/  BRA `(.L_x_125) ;  /* 0xffffffd4000c7947 */ /* 0x000fea000383ffff */
.L_x_134:
[----:B-1----:R1:W4:Y:S02]  /*9e40*/  SYNCS.PHASECHK.TRANS64.TRYWAIT P0, [R2+URZ+0x110], R4 ;  /* 0x00011004020075a7 */ /* 0x00232400080011ff */
[----:B----4-:R-:W-:Y:S05]  /*9e50*/  @!P0 NANOSLEEP.SYNCS 0x989680 ;  /* 0x009896800000895d */ /* 0x010fea0003900000 */
[----:B------:R-:W4:Y:S02]  /*9e60*/  @!P0 SYNCS.PHASECHK.TRANS64 P0, [R2+URZ+0x110], R4 ;  /* 0x00011004020085a7 */ /* 0x000f2400080010ff */
[----:B----4-:R-:W-:Y:S05]  /*9e70*/  @!P0 BRA `(.L_x_134) ;  /* 0xfffffffc00f08947 */ /* 0x010fea000383ffff */
[----:B------:R-:W-:Y:S05]  /*9e80*/  BRA `(.L_x_133) ;  /* 0xffffffdc001c7947 */ /* 0x000fea000383ffff */
.L_x_142:
[----:B---3--:R3:W4:Y:S02]  /*9e90*/  SYNCS.PHASECHK.TRANS64.TRYWAIT P0, [R3+URZ+0x110], R0 ;  /* 0x00011000030075a7 */ /* 0x00872400080011ff */
[----:B----4-:R-:W-:Y:S05]  /*9ea0*/  @!P0 NANOSLEEP.SYNCS 0x989680 ;  /* 0x009896800000895d */ /* 0x010fea0003900000 */
[----:B------:R-:W4:Y:S02]  /*9eb0*/  @!P0 SYNCS.PHASECHK.TRANS64 P0, [R3+URZ+0x110], R0 ;  /* 0x00011000030085a7 */ /* 0x000f2400080010ff */
[----:B----4-:R-:W-:Y:S05]  /*9ec0*/  @!P0 BRA `(.L_x_142) ;  /* 0xfffffffc00f08947 */ /* 0x010fea000383ffff */
[----:B------:R-:W-:Y:S05]  /*9ed0*/  BRA `(.L_x_141) ;  /* 0xffffffe400287947 */ /* 0x000fea000383ffff */
        .weak           $__internal_0_$__cuda_sm10x_tcgen05_guardrail_trap_col_being_dealloced_not_returned_by_alloc
        .type           $__internal_0_$__cuda_sm10x_tcgen05_guardrail_trap_col_being_dealloced_not_returned_by_alloc,@function
        .size           $__internal_0_$__cuda_sm10x_tcgen05_guardrail_trap_col_being_dealloced_not_returned_by_alloc,($__internal_1_$__cuda_sm10x_tcgen05_guardrail_trap_phase_invalid_during_alloc - $__internal_0_$__cuda_sm10x_tcgen05_guardrail_trap_col_being_dealloced_not_returned_by_alloc)
$__internal_0_$__cuda_sm10x_tcgen05_guardrail_trap_col_being_dealloced_not_returned_by_alloc:
[----:B------:R-:W-:Y:S05]  /*9ee0*/  BPT.TRAP 0x1 ;  /* 0x000000040000795c */ /* 0x000fea0000300000 */
[----:B------:R-:W-:-:S04]  /*9ef0*/  HFMA2 R3, -RZ, RZ, 0, 0 ;  /* 0x00000000ff037431 */ /* 0x000fc800000001ff */
[----:B------:R-:W-:Y:S05]  /*9f00*/  RET.REL.NODEC R2 `(_ZN7cutlass13device_kernelINS_4gemm6kernel13GemmUniversalIN4cute5tupleIJiiiiEEENS1_10collective13CollectiveMmaINS1_35MainloopSm100TmaUmmaWarpSpecializedILi17ELi2ELi4ENS5_IJNS4_1CILi2EEENSA_ILi1EEESC_EEEEENS5_IJNSA_ILi64EEENSA_ILi128EEENSA_ILi32EEEEEENS_6half_tENS5_IJlSC_lEEESJ_SK_NS4_8TiledMMAINS4_8MMA_AtomIJNS4_20SM100_MMA_F16BF16_SSISJ_SJ_fLi64ELi128ELNS4_4UMMA5MajorE0ELSP_0ELNSO_7ScaleInE0ELSQ_0EEEEEENS4_6LayoutINS5_IJSC_SC_SC_EEENS5_IJNSA_ILi0EEESV_SV_EEEEENS5_IJNS4_10UnderscoreESY_SY_EEEEENS4_13SM90_TMA_LOADENS4_14ComposedLayoutINS4_7SwizzleILi2ELi4ELi3EEENS4_18smem_ptr_flag_bitsILi16EEENST_INS5_IJNSA_ILi8EEESH_EEENS5_IJSH_SC_EEEEEEEvNS4_8identityENS4_23SM90_TMA_LOAD_MULTICASTES1B_vS1C_EENS_8epilogue10collective18CollectiveEpilogueINS1F_23Sm100TmaWarpSpecializedILi4ELi2ELi16ELb1ELb0EEEJSI_NS5_IJNST_ISF_SC_EENST_ISH_SC_EEEEESJ_SK_SJ_SK_NS1F_6fusion15FusionCallbacksIS1J_NS1N_17LinearCombinationISJ_fSJ_fLNS_15FloatRoundStyleE2EEESI_S1M_JEEENS4_5SM1004TMEM4LOAD26SM100_TMEM_LOAD_16dp256b4xES11_S1B_NS4_17SM75_U32x4_LDSM_NENS4_14SM90_TMA_STOREES1B_NS4_17SM90_U32x4_STSM_NENS4_39AutoVectorizingCopyWithAssumedAlignmentILi128EEEEEEvvEEEEvNT_6ParamsE) ;  /* 0xffffff60023c7950 */ /* 0x000fea0003c3ffff */
        .weak           $__internal_1_$__cuda_sm10x_tcgen05_guardrail_trap_phase_invalid_during_alloc
        .type           $__internal_1_$__cuda_sm10x_tcgen05_guardrail_trap_phase_invalid_during_alloc,@function
        .size           $__internal_1_$__cuda_sm10x_tcgen05_guardrail_trap_phase_invalid_during_alloc,($__internal_2_$__cuda_sm10x_tcgen05_guardrail_trap_unallocated_columns_being_dealloced - $__internal_1_$__cuda_sm10x_tcgen05_guardrail_trap_phase_invalid_during_alloc)
$__internal_1_$__cuda_sm10x_tcgen05_guardrail_trap_phase_invalid_during_alloc:
[----:B------:R-:W-:Y:S05]  /*9f10*/  BPT.TRAP 0x1 ;  /* 0x000000040000795c */ /* 0x000fea0000300000 */
[----:B------:R-:W-:-:S04]  /*9f20*/  MOV R5, 0x0 ;  /* 0x0000000000057802 */ /* 0x000fc80000000f00 */
[----:B------:R-:W-:Y:S05]  /*9f30*/  RET.REL.NODEC R4 `(_ZN7cutlass13device_kernelINS_4gemm6kernel13GemmUniversalIN4cute5tupleIJiiiiEEENS1_10collective13CollectiveMmaINS1_35MainloopSm100TmaUmmaWarpSpecializedILi17ELi2ELi4ENS5_IJNS4_1CILi2EEENSA_ILi1EEESC_EEEEENS5_IJNSA_ILi64EEENSA_ILi128EEENSA_ILi32EEEEEENS_6half_tENS5_IJlSC_lEEESJ_SK_NS4_8TiledMMAINS4_8MMA_AtomIJNS4_20SM100_MMA_F16BF16_SSISJ_SJ_fLi64ELi128ELNS4_4UMMA5MajorE0ELSP_0ELNSO_7ScaleInE0ELSQ_0EEEEEENS4_6LayoutINS5_IJSC_SC_SC_EEENS5_IJNSA_ILi0EEESV_SV_EEEEENS5_IJNS4_10UnderscoreESY_SY_EEEEENS4_13SM90_TMA_LOADENS4_14ComposedLayoutINS4_7SwizzleILi2ELi4ELi3EEENS4_18smem_ptr_flag_bitsILi16EEENST_INS5_IJNSA_ILi8EEESH_EEENS5_IJSH_SC_EEEEEEEvNS4_8identityENS4_23SM90_TMA_LOAD_MULTICASTES1B_vS1C_EENS_8epilogue10collective18CollectiveEpilogueINS1F_23Sm100TmaWarpSpecializedILi4ELi2ELi16ELb1ELb0EEEJSI_NS5_IJNST_ISF_SC_EENST_ISH_SC_EEEEESJ_SK_SJ_SK_NS1F_6fusion15FusionCallbacksIS1J_NS1N_17LinearCombinationISJ_fSJ_fLNS_15FloatRoundStyleE2EEESI_S1M_JEEENS4_5SM1004TMEM4LOAD26SM100_TMEM_LOAD_16dp256b4xES11_S1B_NS4_17SM75_U32x4_LDSM_NENS4_14SM90_TMA_STOREES1B_NS4_17SM90_U32x4_STSM_NENS4_39AutoVectorizingCopyWithAssumedAlignmentILi128EEEEEEvvEEEEvNT_6ParamsE) ;  /* 0xffffff6004307950 */ /* 0x000fea0003c3ffff */
        .weak           $__internal_2_$__cuda_sm10x_tcgen05_guardrail_trap_unallocated_columns_being_dealloced
        .type           $__internal_2_$__cuda_sm10x_tcgen05_guardrail_trap_unallocated_columns_being_dealloced,@function
        .size           $__internal_2_$__cuda_sm10x_tcgen05_guardrail_trap_unallocated_columns_being_dealloced,(.L_x_223 - $__internal_2_$__cuda_sm10x_tcgen05_guardrail_trap_unallocated_columns_being_dealloced)
$__internal_2_$__cuda_sm10x_tcgen05_guardrail_trap_unallocated_columns_being_dealloced:
[----:B------:R-:W-:Y:S05]  /*9f40*/  BPT.TRAP 0x1 ;  /* 0x000000040000795c */ /* 0x000fea0000300000 */
[----:B------:R-:W-:-:S04]  /*9f50*/  HFMA2 R3, -RZ, RZ, 0, 0 ;  /* 0x00000000ff037431 */ /* 0x000fc800000001ff */
[----:B------:R-:W-:Y:S05]  /*9f60*/  RET.REL.NODEC R2 `(_ZN7cutlass13device_kernelINS_4gemm6kernel13GemmUniversalIN4cute5tupleIJiiiiEEENS1_10collective13CollectiveMmaINS1_35MainloopSm100TmaUmmaWarpSpecializedILi17ELi2ELi4ENS5_IJNS4_1CILi2EEENSA_ILi1EEESC_EEEEENS5_IJNSA_ILi64EEENSA_ILi128EEENSA_ILi32EEEEEENS_6half_tENS5_IJlSC_lEEESJ_SK_NS4_8TiledMMAINS4_8MMA_AtomIJNS4_20SM100_MMA_F16BF16_SSISJ_SJ_fLi64ELi128ELNS4_4UMMA5MajorE0ELSP_0ELNSO_7ScaleInE0ELSQ_0EEEEEENS4_6LayoutINS5_IJSC_SC_SC_EEENS5_IJNSA_ILi0EEESV_SV_EEEEENS5_IJNS4_10UnderscoreESY_SY_EEEEENS4_13SM90_TMA_LOADENS4_14ComposedLayoutINS4_7SwizzleILi2ELi4ELi3EEENS4_18smem_ptr_flag_bitsILi16EEENST_INS5_IJNSA_ILi8EEESH_EEENS5_IJSH_SC_EEEEEEEvNS4_8identityENS4_23SM90_TMA_LOAD_MULTICASTES1B_vS1C_EENS_8epilogue10collective18CollectiveEpilogueINS1F_23Sm100TmaWarpSpecializedILi4ELi2ELi16ELb1ELb0EEEJSI_NS5_IJNST_ISF_SC_EENST_ISH_SC_EEEEESJ_SK_SJ_SK_NS1F_6fusion15FusionCallbacksIS1J_NS1N_17LinearCombinationISJ_fSJ_fLNS_15FloatRoundStyleE2EEESI_S1M_JEEENS4_5SM1004TMEM4LOAD26SM100_TMEM_LOAD_16dp256b4xES11_S1B_NS4_17SM75_U32x4_LDSM_NENS4_14SM90_TMA_STOREES1B_NS4_17SM90_U32x4_STSM_NENS4_39AutoVectorizingCopyWithAssumedAlignmentILi128EEEEEEvvEEEEvNT_6ParamsE) ;  /* 0xffffff6002247950 */ /* 0x000fea0003c3ffff */
.L_x_222:
[----:B------:R-:W-:-:S00]  /*9f70*/  BRA `(.L_x_222) ;  /* 0xfffffffc00fc7947 */ /* 0x000fc0000383ffff */
[----:B------:R-:W-:-:S00]  /*9f80*/  NOP ;  /* 0x0000000000007918 */ /* 0x000fc00000000000 */
[----:B------:R-:W-:-:S00]  /*9f90*/  NOP ;  /* 0x0000000000007918 */ /* 0x000fc00000000000 */
[----:B------:R-:W-:-:S00]  /*9fa0*/  NOP ;  /* 0x0000000000007918 */ /* 0x000fc00000000000 */
[----:B------:R-:W-:-:S00]  /*9fb0*/  NOP ;  /* 0x0000000000007918 */ /* 0x000fc00000000000 */
[----:B------:R-:W-:-:S00]  /*9fc0*/  NOP ;  /* 0x0000000000007918 */ /* 0x000fc00000000000 */
[----:B------:R-:W-:-:S00]  /*9fd0*/  NOP ;  /* 0x0000000000007918 */ /* 0x000fc00000000000 */
[----:B------:R-:W-:-:S00]  /*9fe0*/  NOP ;  /* 0x0000000000007918 */ /* 0x000fc00000000000 */
[----:B------:R-:W-:-:S00]  /*9ff0*/  NOP ;  /* 0x0000000000007918 */ /* 0x000fc00000000000 */
.L_x_223:


//--------------------- .nv.global.init           --------------------------
	.section	.nv.global.init,"aw",@progbits
.nv.global.init:
	.type		$str$27,@object
	.size		$str$27,($str$28 - $str$27)
$str$27:
        /*0000*/ 	.byte	0x28, 0x61, 0x64, 0x64, 0x72, 0x65, 0x73, 0x73, 0x20, 0x26, 0x20, 0x6d, 0x61, 0x73, 0x6b, 0x29
        /*0010*/ 	.byte	0x20, 0x3d, 0x3d, 0x20, 0x30, 0x00
	.type		$str$28,@object
	.size		$str$28,($str$26 - $str$28)
$str$28:
        /*0016*/ 	.byte	0x2f, 0x74, 0x6d, 0x70, 0x2f, 0x63, 0x75, 0x74, 0x6c, 0x61, 0x73, 0x73, 0x5f, 0x73, 0x77, 0x65
        /*0026*/ 	.byte	0x65, 0x70, 0x5f, 0x73, 0x72, 0x63, 0x2f, 0x69, 0x6e, 0x63, 0x6c, 0x75, 0x64, 0x65, 0x2f, 0x63
        /*0036*/ 	.byte	0x75, 0x74, 0x65, 0x2f, 0x70, 0x6f, 0x69, 0x6e, 0x74, 0x65, 0x72, 0x5f, 0x66, 0x6c, 0x61, 0x67
        /*0046*/ 	.byte	0x67, 0x65, 0x64, 0x2e, 0x68, 0x70, 0x70, 0x00
	.type		$str$26,@object
	.size		$str$26,($str$25 - $str$26)
$str$26:
        /*004e*/ 	.byte	0x2f, 0x74, 0x6d, 0x70, 0x2f, 0x63, 0x75, 0x74, 0x6c, 0x61, 0x73, 0x73, 0x5f, 0x73, 0x77, 0x65
        /*005e*/ 	.byte	0x65, 0x70, 0x5f, 0x73, 0x72, 0x63, 0x2f, 0x69, 0x6e, 0x63, 0x6c, 0x75, 0x64, 0x65, 0x2f, 0x63
        /*006e*/ 	.byte	0x75, 0x74, 0x65, 0x2f, 0x61, 0x74, 0x6f, 0x6d, 0x2f, 0x63, 0x6f, 0x70, 0x79, 0x5f, 0x74, 0x72
        /*007e*/ 	.byte	0x61, 0x69, 0x74, 0x73, 0x5f, 0x73, 0x6d, 0x31, 0x30, 0x30, 0x2e, 0x68, 0x70, 0x70, 0x00
	.type		$str$25,@object
	.size		$str$25,(__unnamed_1 - $str$25)
$str$25:
        /*008d*/ 	.byte	0x28, 0x28, 0x75, 0x69, 0x6e, 0x74, 0x33, 0x32, 0x5f, 0x74, 0x28, 0x74, 0x68, 0x72, 0x65, 0x61
        /*009d*/ 	.byte	0x64, 0x49, 0x64, 0x78, 0x2e, 0x78, 0x29, 0x20, 0x2f, 0x20, 0x33, 0x32, 0x29, 0x20, 0x25, 0x20
        /*00ad*/ 	.byte	0x34, 0x29, 0x20, 0x3d, 0x3d, 0x20, 0x28, 0x28, 0x28, 0x74, 0x6d, 0x65, 0x6d, 0x5f, 0x61, 0x64
        /*00bd*/ 	.byte	0x64, 0x72, 0x20, 0x3e, 0x3e, 0x20, 0x31, 0x36, 0x29, 0x20, 0x2f, 0x20, 0x33, 0x32, 0x29, 0x20
        /*00cd*/ 	.byte	0x25, 0x20, 0x34, 0x29, 0x00
	.type		__unnamed_1,@object
	.size		__unnamed_1,(__unnamed_2 - __unnamed_1)
__unnamed_1:
        /*00d2*/ 	.byte	0x61, 0x75, 0x74, 0x6f, 0x20, 0x63, 0x75, 0x74, 0x65, 0x3a, 0x3a, 0x61, 0x73, 0x5f, 0x70, 0x6f
        /* <DEDUP_REMOVED lines=24> */
        /*0262*/ 	.byte	0x3e, 0x3e, 0x3e, 0x5d, 0x00
	.type		__unnamed_2,@object
	.size		__unnamed_2,(.L_2 - __unnamed_2)
__unnamed_2:
        /* <DEDUP_REMOVED lines=46> */
.L_2:


//--------------------- .nv.shared._ZN7cutlass13device_kernelINS_4gemm6kernel13GemmUniversalIN4cute5tupleIJiiiiEEENS1_10collective13CollectiveMmaINS1_35MainloopSm100TmaUmmaWarpSpecializedILi17ELi2ELi4ENS5_IJNS4_1CILi2EEENSA_ILi1EEESC_EEEEENS5_IJNSA_ILi64EEENSA_ILi128EEENSA_ILi32EEEEEENS_6half_tENS5_IJlSC_lEEESJ_SK_NS4_8TiledMMAINS4_8MMA_AtomIJNS4_20SM100_MMA_F16BF16_SSISJ_SJ_fLi64ELi128ELNS4_4UMMA5MajorE0ELSP_0ELNSO_7ScaleInE0ELSQ_0EEEEEENS4_6LayoutINS5_IJSC_SC_SC_EEENS5_IJNSA_ILi0EEESV_SV_EEEEENS5_IJNS4_10UnderscoreESY_SY_EEEEENS4_13SM90_TMA_LOADENS4_14ComposedLayoutINS4_7SwizzleILi2ELi4ELi3EEENS4_18smem_ptr_flag_bitsILi16EEENST_INS5_IJNSA_ILi8EEESH_EEENS5_IJSH_SC_EEEEEEEvNS4_8identityENS4_23SM90_TMA_LOAD_MULTICASTES1B_vS1C_EENS_8epilogue10collective18CollectiveEpilogueINS1F_23Sm100TmaWarpSpecializedILi4ELi2ELi16ELb1ELb0EEEJSI_NS5_IJNST_ISF_SC_EENST_ISH_SC_EEEEESJ_SK_SJ_SK_NS1F_6fusion15FusionCallbacksIS1J_NS1N_17LinearCombinationISJ_fSJ_fLNS_15FloatRoundStyleE2EEESI_S1M_JEEENS4_5SM1004TMEM4LOAD26SM100_TMEM_LOAD_16dp256b4xES11_S1B_NS4_17SM75_U32x4_LDSM_NENS4_14SM90_TMA_STOREES1B_NS4_17SM90_U32x4_STSM_NENS4_39AutoVectorizingCopyWithAssumedAlignmentILi128EEEEEEvvEEEEvNT_6ParamsE --------------------------
	.section	.nv.shared._ZN7cutlass13device_kernelINS_4gemm6kernel13GemmUniversalIN4cute5tupleIJiiiiEEENS1_10collective13CollectiveMmaINS1_35MainloopSm100TmaUmmaWarpSpecializedILi17ELi2ELi4ENS5_IJNS4_1CILi2EEENSA_ILi1EEESC_EEEEENS5_IJNSA_ILi64EEENSA_ILi128EEENSA_ILi32EEEEEENS_6half_tENS5_IJlSC_lEEESJ_SK_NS4_8TiledMMAINS4_8MMA_AtomIJNS4_20SM100_MMA_F16BF16_SSISJ_SJ_fLi64ELi128ELNS4_4UMMA5MajorE0ELSP_0ELNSO_7ScaleInE0ELSQ_0EEEEEENS4_6LayoutINS5_IJSC_SC_SC_EEENS5_IJNSA_ILi0EEESV_SV_EEEEENS5_IJNS4_10UnderscoreESY_SY_EEEEENS4_13SM90_TMA_LOADENS4_14ComposedLayoutINS4_7SwizzleILi2ELi4ELi3EEENS4_18smem_ptr_flag_bitsILi16EEENST_INS5_IJNSA_ILi8EEESH_EEENS5_IJSH_SC_EEEEEEEvNS4_8identityENS4_23SM90_TMA_LOAD_MULTICASTES1B_vS1C_EENS_8epilogue10collective18CollectiveEpilogueINS1F_23Sm100TmaWarpSpecializedILi4ELi2ELi16ELb1ELb0EEEJSI_NS5_IJNST_ISF_SC_EENST_ISH_SC_EEEEESJ_SK_SJ_SK_NS1F_6fusion15FusionCallbacksIS1J_NS1N_17LinearCombinationISJ_fSJ_fLNS_15FloatRoundStyleE2EEESI_S1M_JEEENS4_5SM1004TMEM4LOAD26SM100_TMEM_LOAD_16dp256b4xES11_S1B_NS4_17SM75_U32x4_LDSM_NENS4_14SM90_TMA_STOREES1B_NS4_17SM90_U32x4_STSM_NENS4_39AutoVectorizingCopyWithAssumedAlignmentILi128EEEEEEvvEEEEvNT_6ParamsE,"aw",@nobits
	.sectionflags	@""
	.align	16
	.zero		1024


//--------------------- .nv.shared.reserved.0     --------------------------
	.section	.nv.shared.reserved.0,"aw",@nobits
	.weak		__nv_reservedSMEM_offset_0_alias
	.size		__nv_reservedSMEM_offset_0_alias, 0, 64
	.other		__nv_reservedSMEM_offset_0_alias,@"STO_CUDA_RESERVED_SHARED STV_DEFAULT"
__nv_reservedSMEM_offset_0_alias:
	.zero		0
.nv.shared.reserved.0:
	.zero		64
	.weak		__nv_reservedSMEM_tcgen05_partition
	.type		__nv_reservedSMEM_tcgen05_partition,@object
	.size		__nv_reservedSMEM_tcgen05_partition,(.L_0 - __nv_reservedSMEM_tcgen05_partition)
__nv_reservedSMEM_tcgen05_partition:
	.zero		32
.L_0:


//--------------------- .nv.global                --------------------------
	.section	.nv.global,"aw",@nobits
.nv.global:
	.type		_ZN40_INTERNAL_ae1ac144_4_k_cu_bc90e16a_212284cute1_E,@object
	.size		_ZN40_INTERNAL_ae1ac144_4_k_cu_bc90e16a_212284cute1_E,(_ZN40_INTERNAL_ae1ac144_4_k_cu_bc90e16a_212284cuda3std3__45__cpo6cbeginE - _ZN40_INTERNAL_ae1ac144_4_k_cu_bc90e16a_212284cute1_E)
_ZN40_INTERNAL_ae1ac144_4_k_cu_bc90e16a_212284cute1_E:
	.zero		1
	.type		_ZN40_INTERNAL_ae1ac144_4_k_cu_bc90e16a_212284cuda3std3__45__cpo6cbeginE,@object
	.size		_ZN40_INTERNAL_ae1ac144_4_k_cu_bc90e16a_212284cuda3std3__45__cpo6cbeginE,(_ZN40_INTERNAL_ae1ac144_4_k_cu_bc90e16a_212284cuda3std3__48in_placeE - _ZN40_INTERNAL_ae1ac144_4_k_cu_bc90e16a_212284cuda3std3__45__cpo6cbeginE)
_ZN40_INTERNAL_ae1ac144_4_k_cu_bc90e16a_212284cuda3std3__45__cpo6cbeginE:
	.zero		1
	.type		_ZN40_INTERNAL_ae1ac144_4_k_cu_bc90e16a_212284cuda3std3__48in_placeE,@object
	.size		_ZN40_INTERNAL_ae1ac144_4_k_cu_bc90e16a_212284cuda3std3__48in_placeE,(_ZN40_INTERNAL_ae1ac144_4_k_cu_bc90e16a_212284cuda3std6ranges3__45__cpo9iter_moveE - _ZN40_INTERNAL_ae1ac144_4_k_cu_bc90e16a_212284cuda3std3__48in_placeE)
_ZN40_INTERNAL_ae1ac144_4_k_cu_bc90e16a_212284cuda3std3__48in_placeE:
	.zero		1
	.type		_ZN40_INTERNAL_ae1ac144_4_k_cu_bc90e16a_212284cuda3std6ranges3__45__cpo9iter_moveE,@object
	.size		_ZN40_INTERNAL_ae1ac144_4_k_cu_bc90e16a_212284cuda3std6ranges3__45__cpo9iter_moveE,(_ZN40_INTERNAL_ae1ac144_4_k_cu_bc90e16a_212284cuda3std3__45__cpo5beginE - _ZN40_INTERNAL_ae1ac144_4_k_cu_bc90e16a_212284cuda3std6ranges3__45__cpo9iter_moveE)
_ZN40_INTERNAL_ae1ac144_4_k_cu_bc90e16a_212284cuda3std6ranges3__45__cpo9iter_moveE:
	.zero		1
	.type		_ZN40_INTERNAL_ae1ac144_4_k_cu_bc90e16a_212284cuda3std3__45__cpo5beginE,@object
	.size		_ZN40_INTERNAL_ae1ac144_4_k_cu_bc90e16a_212284cuda3std3__45__cpo5beginE,(_ZN40_INTERNAL_ae1ac144_4_k_cu_bc90e16a_212284cuda3std3__442_GLOBAL__N__ae1ac144_4_k_cu_bc90e16a_212286ignoreE - _ZN40_INTERNAL_ae1ac144_4_k_cu_bc90e16a_212284cuda3std3__45__cpo5beginE)
_ZN40_INTERNAL_ae1ac144_4_k_cu_bc90e16a_212284cuda3std3__45__cpo5beginE:
	.zero		1
	.type		_ZN40_INTERNAL_ae1ac144_4_k_cu_bc90e16a_212284cuda3std3__442_GLOBAL__N__ae1ac144_4_k_cu_bc90e16a_212286ignoreE,@object
	.size		_ZN40_INTERNAL_ae1ac144_4_k_cu_bc90e16a_212284cuda3std3__442_GLOBAL__N__ae1ac144_4_k_cu_bc90e16a_212286ignoreE,(_ZN40_INTERNAL_ae1ac144_4_k_cu_bc90e16a_212284cute7productE - _ZN40_INTERNAL_ae1ac144_4_k_cu_bc90e16a_212284cuda3std3__442_GLOBAL__N__ae1ac144_4_k_cu_bc90e16a_212286ignoreE)
_ZN40_INTERNAL_ae1ac144_4_k_cu_bc90e16a_212284cuda3std3__442_GLOBAL__N__ae1ac144_4_k_cu_bc90e16a_212286ignoreE:
	.zero		1
	.type		_ZN40_INTERNAL_ae1ac144_4_k_cu_bc90e16a_212284cute7productE,@object
	.size		_ZN40_INTERNAL_ae1ac144_4_k_cu_bc90e16a_212284cute7productE,(_ZN40_INTERNAL_ae1ac144_4_k_cu_bc90e16a_212284cuda3std3__45__cpo3endE - _ZN40_INTERNAL_ae1ac144_4_k_cu_bc90e16a_212284cute7productE)
_ZN40_INTERNAL_ae1ac144_4_k_cu_bc90e16a_212284cute7productE:
	.zero		1
	.type		_ZN40_INTERNAL_ae1ac144_4_k_cu_bc90e16a_212284cuda3std3__45__cpo3endE,@object
	.size		_ZN40_INTERNAL_ae1ac144_4_k_cu_bc90e16a_212284cuda3std3__45__cpo3endE,(_ZN40_INTERNAL_ae1ac144_4_k_cu_bc90e16a_212284cuda3std3__419piecewise_constructE - _ZN40_INTERNAL_ae1ac144_4_k_cu_bc90e16a_212284cuda3std3__45__cpo3endE)
_ZN40_INTERNAL_ae1ac144_4_k_cu_bc90e16a_212284cuda3std3__45__cpo3endE:
	.zero		1
	.type		_ZN40_INTERNAL_ae1ac144_4_k_cu_bc90e16a_212284cuda3std3__419piecewise_constructE,@object
	.size		_ZN40_INTERNAL_ae1ac144_4_k_cu_bc90e16a_212284cuda3std3__419piecewise_constructE,(_ZN40_INTERNAL_ae1ac144_4_k_cu_bc90e16a_212284cuda3std3__45__cpo4cendE - _ZN40_INTERNAL_ae1ac144_4_k_cu_bc90e16a_212284cuda3std3__419piecewise_constructE)
_ZN40_INTERNAL_ae1ac144_4_k_cu_bc90e16a_212284cuda3std3__419piecewise_constructE:
	.zero		1
	.type		_ZN40_INTERNAL_ae1ac144_4_k_cu_bc90e16a_212284cuda3std3__45__cpo4cendE,@object
	.size		_ZN40_INTERNAL_ae1ac144_4_k_cu_bc90e16a_212284cuda3std3__45__cpo4cendE,(_ZN40_INTERNAL_ae1ac144_4_k_cu_bc90e16a_212284cuda3std6ranges3__45__cpo4swapE - _ZN40_INTERNAL_ae1ac144_4_k_cu_bc90e16a_212284cuda3std3__45__cpo4cendE)
_ZN40_INTERNAL_ae1ac144_4_k_cu_bc90e16a_212284cuda3std3__45__cpo4cendE:
	.zero		1
	.type		_ZN40_INTERNAL_ae1ac144_4_k_cu_bc90e16a_212284cuda3std6ranges3__45__cpo4swapE,@object
	.size		_ZN40_INTERNAL_ae1ac144_4_k_cu_bc90e16a_212284cuda3std6ranges3__45__cpo4swapE,(.L_10 - _ZN40_INTERNAL_ae1ac144_4_k_cu_bc90e16a_212284cuda3std6ranges3__45__cpo4swapE)
_ZN40_INTERNAL_ae1ac144_4_k_cu_bc90e16a_212284cuda3std6ranges3__45__cpo4swapE:
	.zero		1
.L_10:


//--------------------- .nv.constant0._ZN7cutlass13device_kernelINS_4gemm6kernel13GemmUniversalIN4cute5tupleIJiiiiEEENS1_10collective13CollectiveMmaINS1_35MainloopSm100TmaUmmaWarpSpecializedILi17ELi2ELi4ENS5_IJNS4_1CILi2EEENSA_ILi1EEESC_EEEEENS5_IJNSA_ILi64EEENSA_ILi128EEENSA_ILi32EEEEEENS_6half_tENS5_IJlSC_lEEESJ_SK_NS4_8TiledMMAINS4_8MMA_AtomIJNS4_20SM100_MMA_F16BF16_SSISJ_SJ_fLi64ELi128ELNS4_4UMMA5MajorE0ELSP_0ELNSO_7ScaleInE0ELSQ_0EEEEEENS4_6LayoutINS5_IJSC_SC_SC_EEENS5_IJNSA_ILi0EEESV_SV_EEEEENS5_IJNS4_10UnderscoreESY_SY_EEEEENS4_13SM90_TMA_LOADENS4_14ComposedLayoutINS4_7SwizzleILi2ELi4ELi3EEENS4_18smem_ptr_flag_bitsILi16EEENST_INS5_IJNSA_ILi8EEESH_EEENS5_IJSH_SC_EEEEEEEvNS4_8identityENS4_23SM90_TMA_LOAD_MULTICASTES1B_vS1C_EENS_8epilogue10collective18CollectiveEpilogueINS1F_23Sm100TmaWarpSpecializedILi4ELi2ELi16ELb1ELb0EEEJSI_NS5_IJNST_ISF_SC_EENST_ISH_SC_EEEEESJ_SK_SJ_SK_NS1F_6fusion15FusionCallbacksIS1J_NS1N_17LinearCombinationISJ_fSJ_fLNS_15FloatRoundStyleE2EEESI_S1M_JEEENS4_5SM1004TMEM4LOAD26SM100_TMEM_LOAD_16dp256b4xES11_S1B_NS4_17SM75_U32x4_LDSM_NENS4_14SM90_TMA_STOREES1B_NS4_17SM90_U32x4_STSM_NENS4_39AutoVectorizingCopyWithAssumedAlignmentILi128EEEEEEvvEEEEvNT_6ParamsE --------------------------
	.section	.nv.constant0._ZN7cutlass13device_kernelINS_4gemm6kernel13GemmUniversalIN4cute5tupleIJiiiiEEENS1_10collective13CollectiveMmaINS1_35MainloopSm100TmaUmmaWarpSpecializedILi17ELi2ELi4ENS5_IJNS4_1CILi2EEENSA_ILi1EEESC_EEEEENS5_IJNSA_ILi64EEENSA_ILi128EEENSA_ILi32EEEEEENS_6half_tENS5_IJlSC_lEEESJ_SK_NS4_8TiledMMAINS4_8MMA_AtomIJNS4_20SM100_MMA_F16BF16_SSISJ_SJ_fLi64ELi128ELNS4_4UMMA5MajorE0ELSP_0ELNSO_7ScaleInE0ELSQ_0EEEEEENS4_6LayoutINS5_IJSC_SC_SC_EEENS5_IJNSA_ILi0EEESV_SV_EEEEENS5_IJNS4_10UnderscoreESY_SY_EEEEENS4_13SM90_TMA_LOADENS4_14ComposedLayoutINS4_7SwizzleILi2ELi4ELi3EEENS4_18smem_ptr_flag_bitsILi16EEENST_INS5_IJNSA_ILi8EEESH_EEENS5_IJSH_SC_EEEEEEEvNS4_8identityENS4_23SM90_TMA_LOAD_MULTICASTES1B_vS1C_EENS_8epilogue10collective18CollectiveEpilogueINS1F_23Sm100TmaWarpSpecializedILi4ELi2ELi16ELb1ELb0EEEJSI_NS5_IJNST_ISF_SC_EENST_ISH_SC_EEEEESJ_SK_SJ_SK_NS1F_6fusion15FusionCallbacksIS1J_NS1N_17LinearCombinationISJ_fSJ_fLNS_15FloatRoundStyleE2EEESI_S1M_JEEENS4_5SM1004TMEM4LOAD26SM100_TMEM_LOAD_16dp256b4xES11_S1B_NS4_17SM75_U32x4_LDSM_NENS4_14SM90_TMA_STOREES1B_NS4_17SM90_U32x4_STSM_NENS4_39AutoVectorizingCopyWithAssumedAlignmentILi128EEEEEEvvEEEEvNT_6ParamsE,"a",@progbits
	.sectionflags	@""
	.align	4
.nv.constant0._ZN7cutlass13device_kernelINS_4gemm6kernel13GemmUniversalIN4cute5tupleIJiiiiEEENS1_10collective13CollectiveMmaINS1_35MainloopSm100TmaUmmaWarpSpecializedILi17ELi2ELi4ENS5_IJNS4_1CILi2EEENSA_ILi1EEESC_EEEEENS5_IJNSA_ILi64EEENSA_ILi128EEENSA_ILi32EEEEEENS_6half_tENS5_IJlSC_lEEESJ_SK_NS4_8TiledMMAINS4_8MMA_AtomIJNS4_20SM100_MMA_F16BF16_SSISJ_SJ_fLi64ELi128ELNS4_4UMMA5MajorE0ELSP_0ELNSO_7ScaleInE0ELSQ_0EEEEEENS4_6LayoutINS5_IJSC_SC_SC_EEENS5_IJNSA_ILi0EEESV_SV_EEEEENS5_IJNS4_10UnderscoreESY_SY_EEEEENS4_13SM90_TMA_LOADENS4_14ComposedLayoutINS4_7SwizzleILi2ELi4ELi3EEENS4_18smem_ptr_flag_bitsILi16EEENST_INS5_IJNSA_ILi8EEESH_EEENS5_IJSH_SC_EEEEEEEvNS4_8identityENS4_23SM90_TMA_LOAD_MULTICASTES1B_vS1C_EENS_8epilogue10collective18CollectiveEpilogueINS1F_23Sm100TmaWarpSpecializedILi4ELi2ELi16ELb1ELb0EEEJSI_NS5_IJNST_ISF_SC_EENST_ISH_SC_EEEEESJ_SK_SJ_SK_NS1F_6fusion15FusionCallbacksIS1J_NS1N_17LinearCombinationISJ_fSJ_fLNS_15FloatRoundStyleE2EEESI_S1M_JEEENS4_5SM1004TMEM4LOAD26SM100_TMEM_LOAD_16dp256b4xES11_S1B_NS4_17SM75_U32x4_LDSM_NENS4_14SM90_TMA_STOREES1B_NS4_17SM90_U32x4_STSM_NENS4_39AutoVectorizingCopyWithAssumedAlignmentILi128EEEEEEvvEEEEvNT_6ParamsE:
	.zero		2944


//--------------------- SYMBOLS --------------------------

	.type		.nv.reservedSmem.offset0,@object
	.size		.nv.reservedSmem.offset0,0x4
	.type		.nv.reservedSmem.cap,@object
	.size		.nv.reservedSmem.cap,0x4
	.type		__assertfail,@function
